	.target	sm_90a

	.elftype	@"ET_EXEC"


//--------------------- .note.nv.tkinfo           --------------------------
	.section	.note.nv.tkinfo,"",@"SHT_NOTE"
	.sectionflags	@"SHF_NOTE_NV_TKINFO"
	.tkinfo
        /*0018*/ 	.word	0x00000002
        /*0030*/ 	.string	""
        /*0030*/ 	.string	"ptxas"
        /*0030*/ 	.string	"Cuda compilation tools, release 13.0, V13.0.88"
        /*0030*/ 	.string	"Build cuda_13.0.r13.0/compiler.36424714_0"
        /*0030*/ 	.string	"-arch sm_90a -m 64 "



//--------------------- .note.nv.cuinfo           --------------------------
	.section	.note.nv.cuinfo,"",@"SHT_NOTE"
	.sectionflags	@"SHF_NOTE_NV_CUINFO"
        /*0018*/ 	.short	0x0002
        /*001a*/ 	.short	0x005a
        /*001c*/ 	.short	0x0082
	.zero		2


//--------------------- .nv.info                  --------------------------
	.section	.nv.info,"",@"SHT_CUDA_INFO"
	.align	4


	//----- nvinfo : EIATTR_REGCOUNT
	.align		4
        /*0000*/ 	.byte	0x04, 0x2f
        /*0002*/ 	.short	(.L_12 - .L_11)
	.align		4
.L_11:
        /*0004*/ 	.word	index@(_ZN7cutlass13device_kernelINS_4gemm6kernel13GemmUniversalIN4cute5tupleIJiiiiEEENS1_10collective13CollectiveMmaINS1_37MainloopSm90TmaGmmaWarpSpecializedFP8ILi37ENS5_IJNS4_1CILi1EEESB_SB_EEENS1_32KernelTmaWarpSpecializedPingpongEEENS5_IJNSA_ILi64EEENSA_ILi128EEENSA_ILi32EEEEEENS_12float_e4m3_tENS5_IJlSB_lEEESJ_SK_NS4_8TiledMMAINS4_8MMA_AtomIJNS4_4SM904GMMA31MMA_64x128x32_F32E4M3E4M3_SS_TNILNSO_7ScaleInE1ELSQ_1EEEEEENS4_6LayoutISC_NS5_IJNSA_ILi0EEESU_SU_EEEEENS5_IJNS4_10UnderscoreESX_SX_EEEEENS4_13SM90_TMA_LOADENS4_14ComposedLayoutINS4_7SwizzleILi1ELi4ELi3EEENS4_18smem_ptr_flag_bitsILi8EEENST_INS5_IJNSA_ILi8EEESH_EEENS5_IJSH_SB_EEEEEEEvNS4_8identityES10_S1A_vS1B_EENS_8epilogue10collective6detail29Sm90TmaWarpSpecializedAdapterINS1E_15DefaultEpilogueISJ_SK_SK_NS1D_6thread17LinearCombinationISJ_Li1EffLNS1I_9ScaleType4KindE0ELNS_15FloatRoundStyleE2ESJ_EENS1_15EpilogueDefaultEEEEEvvEEEEvNT_6ParamsE)
        /*0008*/ 	.word	0x000000a8


	//----- nvinfo : EIATTR_FRAME_SIZE
	.align		4
.L_12:
        /*000c*/ 	.byte	0x04, 0x11
        /*000e*/ 	.short	(.L_14 - .L_13)
	.align		4
.L_13:
        /*0010*/ 	.word	index@(_ZN7cutlass13device_kernelINS_4gemm6kernel13GemmUniversalIN4cute5tupleIJiiiiEEENS1_10collective13CollectiveMmaINS1_37MainloopSm90TmaGmmaWarpSpecializedFP8ILi37ENS5_IJNS4_1CILi1EEESB_SB_EEENS1_32KernelTmaWarpSpecializedPingpongEEENS5_IJNSA_ILi64EEENSA_ILi128EEENSA_ILi32EEEEEENS_12float_e4m3_tENS5_IJlSB_lEEESJ_SK_NS4_8TiledMMAINS4_8MMA_AtomIJNS4_4SM904GMMA31MMA_64x128x32_F32E4M3E4M3_SS_TNILNSO_7ScaleInE1ELSQ_1EEEEEENS4_6LayoutISC_NS5_IJNSA_ILi0EEESU_SU_EEEEENS5_IJNS4_10UnderscoreESX_SX_EEEEENS4_13SM90_TMA_LOADENS4_14ComposedLayoutINS4_7SwizzleILi1ELi4ELi3EEENS4_18smem_ptr_flag_bitsILi8EEENST_INS5_IJNSA_ILi8EEESH_EEENS5_IJSH_SB_EEEEEEEvNS4_8identityES10_S1A_vS1B_EENS_8epilogue10collective6detail29Sm90TmaWarpSpecializedAdapterINS1E_15DefaultEpilogueISJ_SK_SK_NS1D_6thread17LinearCombinationISJ_Li1EffLNS1I_9ScaleType4KindE0ELNS_15FloatRoundStyleE2ESJ_EENS1_15EpilogueDefaultEEEEEvvEEEEvNT_6ParamsE)
        /*0014*/ 	.word	0x00000000


	//----- nvinfo : EIATTR_MIN_STACK_SIZE
	.align		4
.L_14:
        /*0018*/ 	.byte	0x04, 0x12
        /*001a*/ 	.short	(.L_16 - .L_15)
	.align		4
.L_15:
        /*001c*/ 	.word	index@(_ZN7cutlass13device_kernelINS_4gemm6kernel13GemmUniversalIN4cute5tupleIJiiiiEEENS1_10collective13CollectiveMmaINS1_37MainloopSm90TmaGmmaWarpSpecializedFP8ILi37ENS5_IJNS4_1CILi1EEESB_SB_EEENS1_32KernelTmaWarpSpecializedPingpongEEENS5_IJNSA_ILi64EEENSA_ILi128EEENSA_ILi32EEEEEENS_12float_e4m3_tENS5_IJlSB_lEEESJ_SK_NS4_8TiledMMAINS4_8MMA_AtomIJNS4_4SM904GMMA31MMA_64x128x32_F32E4M3E4M3_SS_TNILNSO_7ScaleInE1ELSQ_1EEEEEENS4_6LayoutISC_NS5_IJNSA_ILi0EEESU_SU_EEEEENS5_IJNS4_10UnderscoreESX_SX_EEEEENS4_13SM90_TMA_LOADENS4_14ComposedLayoutINS4_7SwizzleILi1ELi4ELi3EEENS4_18smem_ptr_flag_bitsILi8EEENST_INS5_IJNSA_ILi8EEESH_EEENS5_IJSH_SB_EEEEEEEvNS4_8identityES10_S1A_vS1B_EENS_8epilogue10collective6detail29Sm90TmaWarpSpecializedAdapterINS1E_15DefaultEpilogueISJ_SK_SK_NS1D_6thread17LinearCombinationISJ_Li1EffLNS1I_9ScaleType4KindE0ELNS_15FloatRoundStyleE2ESJ_EENS1_15EpilogueDefaultEEEEEvvEEEEvNT_6ParamsE)
        /*0020*/ 	.word	0x00000000
.L_16:


//--------------------- .nv.compat                --------------------------
	.section	.nv.compat,"",@"SHT_CUDA_COMPAT_INFO"
	.align	4
        /*0000*/ 	.byte	0x02, 0x09, 0x01, 0x00, 0x02, 0x02, 0x04, 0x00, 0x02, 0x05, 0x05, 0x00, 0x03, 0x07, 0x01, 0x01
        /*0010*/ 	.byte	0x02, 0x03, 0x01, 0x00, 0x02, 0x06, 0x01, 0x00, 0x04, 0x0b, 0x08, 0x00, 0x00, 0x00, 0x00, 0x00
        /*0020*/ 	.byte	0x00, 0x00, 0x00, 0x00


//--------------------- .nv.info._ZN7cutlass13device_kernelINS_4gemm6kernel13GemmUniversalIN4cute5tupleIJiiiiEEENS1_10collective13CollectiveMmaINS1_37MainloopSm90TmaGmmaWarpSpecializedFP8ILi37ENS5_IJNS4_1CILi1EEESB_SB_EEENS1_32KernelTmaWarpSpecializedPingpongEEENS5_IJNSA_ILi64EEENSA_ILi128EEENSA_ILi32EEEEEENS_12float_e4m3_tENS5_IJlSB_lEEESJ_SK_NS4_8TiledMMAINS4_8MMA_AtomIJNS4_4SM904GMMA31MMA_64x128x32_F32E4M3E4M3_SS_TNILNSO_7ScaleInE1ELSQ_1EEEEEENS4_6LayoutISC_NS5_IJNSA_ILi0EEESU_SU_EEEEENS5_IJNS4_10UnderscoreESX_SX_EEEEENS4_13SM90_TMA_LOADENS4_14ComposedLayoutINS4_7SwizzleILi1ELi4ELi3EEENS4_18smem_ptr_flag_bitsILi8EEENST_INS5_IJNSA_ILi8EEESH_EEENS5_IJSH_SB_EEEEEEEvNS4_8identityES10_S1A_vS1B_EENS_8epilogue10collective6detail29Sm90TmaWarpSpecializedAdapterINS1E_15DefaultEpilogueISJ_SK_SK_NS1D_6thread17LinearCombinationISJ_Li1EffLNS1I_9ScaleType4KindE0ELNS_15FloatRoundStyleE2ESJ_EENS1_15EpilogueDefaultEEEEEvvEEEEvNT_6ParamsE --------------------------
	.section	.nv.info._ZN7cutlass13device_kernelINS_4gemm6kernel13GemmUniversalIN4cute5tupleIJiiiiEEENS1_10collective13CollectiveMmaINS1_37MainloopSm90TmaGmmaWarpSpecializedFP8ILi37ENS5_IJNS4_1CILi1EEESB_SB_EEENS1_32KernelTmaWarpSpecializedPingpongEEENS5_IJNSA_ILi64EEENSA_ILi128EEENSA_ILi32EEEEEENS_12float_e4m3_tENS5_IJlSB_lEEESJ_SK_NS4_8TiledMMAINS4_8MMA_AtomIJNS4_4SM904GMMA31MMA_64x128x32_F32E4M3E4M3_SS_TNILNSO_7ScaleInE1ELSQ_1EEEEEENS4_6LayoutISC_NS5_IJNSA_ILi0EEESU_SU_EEEEENS5_IJNS4_10UnderscoreESX_SX_EEEEENS4_13SM90_TMA_LOADENS4_14ComposedLayoutINS4_7SwizzleILi1ELi4ELi3EEENS4_18smem_ptr_flag_bitsILi8EEENST_INS5_IJNSA_ILi8EEESH_EEENS5_IJSH_SB_EEEEEEEvNS4_8identityES10_S1A_vS1B_EENS_8epilogue10collective6detail29Sm90TmaWarpSpecializedAdapterINS1E_15DefaultEpilogueISJ_SK_SK_NS1D_6thread17LinearCombinationISJ_Li1EffLNS1I_9ScaleType4KindE0ELNS_15FloatRoundStyleE2ESJ_EENS1_15EpilogueDefaultEEEEEvvEEEEvNT_6ParamsE,"",@"SHT_CUDA_INFO"
	.sectionflags	@""
	.align	4


	//----- nvinfo : EIATTR_CUDA_API_VERSION
	.align		4
        /*0000*/ 	.byte	0x04, 0x37
        /*0002*/ 	.short	(.L_18 - .L_17)
.L_17:
        /*0004*/ 	.word	0x00000082


	//----- nvinfo : EIATTR_KPARAM_INFO
	.align		4
.L_18:
        /*0008*/ 	.byte	0x04, 0x17
        /*000a*/ 	.short	(.L_20 - .L_19)
.L_19:
        /*000c*/ 	.word	0x00000000
        /*0010*/ 	.short	0x0000
        /*0012*/ 	.short	0x0070
        /*0014*/ 	.byte	0x00, 0xf0, 0x01, 0x10


	//----- nvinfo : EIATTR_SPARSE_MMA_MASK
	.align		4
.L_20:
        /*0018*/ 	.byte	0x03, 0x50
        /*001a*/ 	.short	0x0000


	//----- nvinfo : EIATTR_MAXREG_COUNT
	.align		4
        /*001c*/ 	.byte	0x03, 0x1b
        /*001e*/ 	.short	0x00a8


	//----- nvinfo : EIATTR_NUM_BARRIERS
	.align		4
        /*0020*/ 	.byte	0x02, 0x4c
        /*0022*/ 	.byte	0x01
	.zero		1


	//----- nvinfo : EIATTR_MERCURY_ISA_VERSION
	.align		4
        /*0024*/ 	.byte	0x03, 0x5f
        /*0026*/ 	.short	0x0101


	//----- nvinfo : EIATTR_INT_WARP_WIDE_INSTR_OFFSETS
	.align		4
        /*0028*/ 	.byte	0x04, 0x31
        /*002a*/ 	.short	(.L_22 - .L_21)


	//   ....[0]....
.L_21:
        /*002c*/ 	.word	0x00000870


	//   ....[1]....
        /*0030*/ 	.word	0x00000890


	//   ....[2]....
        /*0034*/ 	.word	0x00000910


	//   ....[3]....
        /*0038*/ 	.word	0x00000920


	//   ....[4]....
        /*003c*/ 	.word	0x00000930


	//   ....[5]....
        /*0040*/ 	.word	0x00000950


	//   ....[6]....
        /*0044*/ 	.word	0x000009a0


	//   ....[7]....
        /*0048*/ 	.word	0x000009c0


	//----- nvinfo : EIATTR_COOP_GROUP_MASK_REGIDS
	.align		4
.L_22:
        /*004c*/ 	.byte	0x04, 0x29
        /*004e*/ 	.short	(.L_24 - .L_23)


	//   ....[0]....
.L_23:
        /*0050*/ 	.word	0xffffffff


	//   ....[1]....
        /*0054*/ 	.word	0xffffffff


	//   ....[2]....
        /*0058*/ 	.word	0xffffffff


	//   ....[3]....
        /*005c*/ 	.word	0xffffffff


	//   ....[4]....
        /*0060*/ 	.word	0xffffffff


	//   ....[5]....
        /*0064*/ 	.word	0xffffffff


	//----- nvinfo : EIATTR_COOP_GROUP_INSTR_OFFSETS
	.align		4
.L_24:
        /*0068*/ 	.byte	0x04, 0x28
        /*006a*/ 	.short	(.L_26 - .L_25)


	//   ....[0]....
.L_25:
        /*006c*/ 	.word	0x00000060


	//   ....[1]....
        /*0070*/ 	.word	0x00000070


	//   ....[2]....
        /*0074*/ 	.word	0x00000130


	//   ....[3]....
        /*0078*/ 	.word	0x00000710


	//   ....[4]....
        /*007c*/ 	.word	0x00000750


	//   ....[5]....
        /*0080*/ 	.word	0x00000790


	//----- nvinfo : EIATTR_REG_RECONFIG
	.align		4
.L_26:
        /*0084*/ 	.byte	0x01, 0x54
	.zero		2


	//----- nvinfo : EIATTR_MBARRIER_INSTR_OFFSETS
	.align		4
        /*0088*/ 	.byte	0x04, 0x39
        /*008a*/ 	.short	(.L_28 - .L_27)


	//   ....[0]....
.L_27:
        /*008c*/ 	.word	0x00000250
        /*0090*/ 	.word	0x000000ff
        /*0094*/ 	.word	0x00000000
        /*0098*/ 	.short	0x0100
        /*009a*/ 	.byte	0x08
	.zero		1


	//   ....[1]....
        /*009c*/ 	.word	0x00000260
        /*00a0*/ 	.word	0x000000ff
        /*00a4*/ 	.word	0x00000128
        /*00a8*/ 	.short	0x0100
        /*00aa*/ 	.byte	0x08
	.zero		1


	//   ....[2]....
        /*00ac*/ 	.word	0x00000270
        /*00b0*/ 	.word	0x000000ff
        /*00b4*/ 	.word	0x00000008
        /*00b8*/ 	.short	0x0100
        /*00ba*/ 	.byte	0x08
	.zero		1


	//   ....[3]....
        /*00bc*/ 	.word	0x00000280
        /*00c0*/ 	.word	0x000000ff
        /*00c4*/ 	.word	0x00000130
        /*00c8*/ 	.short	0x0100
        /*00ca*/ 	.byte	0x08
	.zero		1


	//   ....[4]....
        /*00cc*/ 	.word	0x00000290
        /*00d0*/ 	.word	0x000000ff
        /*00d4*/ 	.word	0x00000010
        /*00d8*/ 	.short	0x0100
        /*00da*/ 	.byte	0x08
	.zero		1


	//   ....[5]....
        /*00dc*/ 	.word	0x000002a0
        /*00e0*/ 	.word	0x000000ff
        /*00e4*/ 	.word	0x00000138
        /*00e8*/ 	.short	0x0100
        /*00ea*/ 	.byte	0x08
	.zero		1


	//   ....[6]....
        /*00ec*/ 	.word	0x000002b0
        /*00f0*/ 	.word	0x000000ff
        /*00f4*/ 	.word	0x00000018
        /*00f8*/ 	.short	0x0100
        /*00fa*/ 	.byte	0x08
	.zero		1


	//   ....[7]....
        /*00fc*/ 	.word	0x000002c0
        /*0100*/ 	.word	0x000000ff
        /*0104*/ 	.word	0x00000140
        /*0108*/ 	.short	0x0100
        /*010a*/ 	.byte	0x08
	.zero		1


	//   ....[8]....
        /*010c*/ 	.word	0x000002d0
        /*0110*/ 	.word	0x000000ff
        /*0114*/ 	.word	0x00000020
        /*0118*/ 	.short	0x0100
        /*011a*/ 	.byte	0x08
	.zero		1


	//   ....[9]....
        /*011c*/ 	.word	0x000002e0
        /*0120*/ 	.word	0x000000ff
        /*0124*/ 	.word	0x00000148
        /*0128*/ 	.short	0x0100
        /*012a*/ 	.byte	0x08
	.zero		1


	//   ....[10]....
        /*012c*/ 	.word	0x000002f0
        /*0130*/ 	.word	0x000000ff
        /*0134*/ 	.word	0x00000028
        /*0138*/ 	.short	0x0100
        /*013a*/ 	.byte	0x08
	.zero		1


	//   ....[11]....
        /*013c*/ 	.word	0x00000300
        /*0140*/ 	.word	0x000000ff
        /*0144*/ 	.word	0x00000150
        /*0148*/ 	.short	0x0100
        /*014a*/ 	.byte	0x08
	.zero		1


	//   ....[12]....
        /*014c*/ 	.word	0x00000310
        /*0150*/ 	.word	0x000000ff
        /*0154*/ 	.word	0x00000030
        /*0158*/ 	.short	0x0100
        /*015a*/ 	.byte	0x08
	.zero		1


	//   ....[13]....
        /*015c*/ 	.word	0x00000320
        /*0160*/ 	.word	0x000000ff
        /*0164*/ 	.word	0x00000158
        /*0168*/ 	.short	0x0100
        /*016a*/ 	.byte	0x08
	.zero		1


	//   ....[14]....
        /*016c*/ 	.word	0x00000330
        /*0170*/ 	.word	0x000000ff
        /*0174*/ 	.word	0x00000038
        /*0178*/ 	.short	0x0100
        /*017a*/ 	.byte	0x08
	.zero		1


	//   ....[15]....
        /*017c*/ 	.word	0x00000340
        /*0180*/ 	.word	0x000000ff
        /*0184*/ 	.word	0x00000160
        /*0188*/ 	.short	0x0100
        /*018a*/ 	.byte	0x08
	.zero		1


	//   ....[16]....
        /*018c*/ 	.word	0x00000350
        /*0190*/ 	.word	0x000000ff
        /*0194*/ 	.word	0x00000040
        /*0198*/ 	.short	0x0100
        /*019a*/ 	.byte	0x08
	.zero		1


	//   ....[17]....
        /*019c*/ 	.word	0x00000360
        /*01a0*/ 	.word	0x000000ff
        /*01a4*/ 	.word	0x00000168
        /*01a8*/ 	.short	0x0100
        /*01aa*/ 	.byte	0x08
	.zero		1


	//   ....[18]....
        /*01ac*/ 	.word	0x00000370
        /*01b0*/ 	.word	0x000000ff
        /*01b4*/ 	.word	0x00000048
        /*01b8*/ 	.short	0x0100
        /*01ba*/ 	.byte	0x08
	.zero		1


	//   ....[19]....
        /*01bc*/ 	.word	0x00000380
        /*01c0*/ 	.word	0x000000ff
        /*01c4*/ 	.word	0x00000170
        /*01c8*/ 	.short	0x0100
        /*01ca*/ 	.byte	0x08
	.zero		1


	//   ....[20]....
        /*01cc*/ 	.word	0x00000390
        /*01d0*/ 	.word	0x000000ff
        /*01d4*/ 	.word	0x00000050
        /*01d8*/ 	.short	0x0100
        /*01da*/ 	.byte	0x08
	.zero		1


	//   ....[21]....
        /*01dc*/ 	.word	0x000003a0
        /*01e0*/ 	.word	0x000000ff
        /*01e4*/ 	.word	0x00000178
        /*01e8*/ 	.short	0x0100
        /*01ea*/ 	.byte	0x08
	.zero		1


	//   ....[22]....
        /*01ec*/ 	.word	0x000003b0
        /*01f0*/ 	.word	0x000000ff
        /*01f4*/ 	.word	0x00000058
        /*01f8*/ 	.short	0x0100
        /*01fa*/ 	.byte	0x08
	.zero		1


	//   ....[23]....
        /*01fc*/ 	.word	0x000003c0
        /*0200*/ 	.word	0x000000ff
        /*0204*/ 	.word	0x00000180
        /*0208*/ 	.short	0x0100
        /*020a*/ 	.byte	0x08
	.zero		1


	//   ....[24]....
        /*020c*/ 	.word	0x000003d0
        /*0210*/ 	.word	0x000000ff
        /*0214*/ 	.word	0x00000060
        /*0218*/ 	.short	0x0100
        /*021a*/ 	.byte	0x08
	.zero		1


	//   ....[25]....
        /*021c*/ 	.word	0x000003e0
        /*0220*/ 	.word	0x000000ff
        /*0224*/ 	.word	0x00000188
        /*0228*/ 	.short	0x0100
        /*022a*/ 	.byte	0x08
	.zero		1


	//   ....[26]....
        /*022c*/ 	.word	0x000003f0
        /*0230*/ 	.word	0x000000ff
        /*0234*/ 	.word	0x00000068
        /*0238*/ 	.short	0x0100
        /*023a*/ 	.byte	0x08
	.zero		1


	//   ....[27]....
        /*023c*/ 	.word	0x00000400
        /*0240*/ 	.word	0x000000ff
        /*0244*/ 	.word	0x00000190
        /*0248*/ 	.short	0x0100
        /*024a*/ 	.byte	0x08
	.zero		1


	//   ....[28]....
        /*024c*/ 	.word	0x00000410
        /*0250*/ 	.word	0x000000ff
        /*0254*/ 	.word	0x00000070
        /*0258*/ 	.short	0x0100
        /*025a*/ 	.byte	0x08
	.zero		1


	//   ....[29]....
        /*025c*/ 	.word	0x00000420
        /*0260*/ 	.word	0x000000ff
        /*0264*/ 	.word	0x00000198
        /*0268*/ 	.short	0x0100
        /*026a*/ 	.byte	0x08
	.zero		1


	//   ....[30]....
        /*026c*/ 	.word	0x00000430
        /*0270*/ 	.word	0x000000ff
        /*0274*/ 	.word	0x00000078
        /*0278*/ 	.short	0x0100
        /*027a*/ 	.byte	0x08
	.zero		1


	//   ....[31]....
        /*027c*/ 	.word	0x00000440
        /*0280*/ 	.word	0x000000ff
        /*0284*/ 	.word	0x000001a0
        /*0288*/ 	.short	0x0100
        /*028a*/ 	.byte	0x08
	.zero		1


	//   ....[32]....
        /*028c*/ 	.word	0x00000450
        /*0290*/ 	.word	0x000000ff
        /*0294*/ 	.word	0x00000080
        /*0298*/ 	.short	0x0100
        /*029a*/ 	.byte	0x08
	.zero		1


	//   ....[33]....
        /*029c*/ 	.word	0x00000460
        /*02a0*/ 	.word	0x000000ff
        /*02a4*/ 	.word	0x000001a8
        /*02a8*/ 	.short	0x0100
        /*02aa*/ 	.byte	0x08
	.zero		1


	//   ....[34]....
        /*02ac*/ 	.word	0x00000470
        /*02b0*/ 	.word	0x000000ff
        /*02b4*/ 	.word	0x00000088
        /*02b8*/ 	.short	0x0100
        /*02ba*/ 	.byte	0x08
	.zero		1


	//   ....[35]....
        /*02bc*/ 	.word	0x00000480
        /*02c0*/ 	.word	0x000000ff
        /*02c4*/ 	.word	0x000001b0
        /*02c8*/ 	.short	0x0100
        /*02ca*/ 	.byte	0x08
	.zero		1


	//   ....[36]....
        /*02cc*/ 	.word	0x00000490
        /*02d0*/ 	.word	0x000000ff
        /*02d4*/ 	.word	0x00000090
        /*02d8*/ 	.short	0x0100
        /*02da*/ 	.byte	0x08
	.zero		1


	//   ....[37]....
        /*02dc*/ 	.word	0x000004a0
        /*02e0*/ 	.word	0x000000ff
        /*02e4*/ 	.word	0x000001b8
        /*02e8*/ 	.short	0x0100
        /*02ea*/ 	.byte	0x08
	.zero		1


	//   ....[38]....
        /*02ec*/ 	.word	0x000004b0
        /*02f0*/ 	.word	0x000000ff
        /*02f4*/ 	.word	0x00000098
        /*02f8*/ 	.short	0x0100
        /*02fa*/ 	.byte	0x08
	.zero		1


	//   ....[39]....
        /*02fc*/ 	.word	0x000004c0
        /*0300*/ 	.word	0x000000ff
        /*0304*/ 	.word	0x000001c0
        /*0308*/ 	.short	0x0100
        /*030a*/ 	.byte	0x08
	.zero		1


	//   ....[40]....
        /*030c*/ 	.word	0x000004d0
        /*0310*/ 	.word	0x000000ff
        /*0314*/ 	.word	0x000000a0
        /*0318*/ 	.short	0x0100
        /*031a*/ 	.byte	0x08
	.zero		1


	//   ....[41]....
        /*031c*/ 	.word	0x000004e0
        /*0320*/ 	.word	0x000000ff
        /*0324*/ 	.word	0x000001c8
        /*0328*/ 	.short	0x0100
        /*032a*/ 	.byte	0x08
	.zero		1


	//   ....[42]....
        /*032c*/ 	.word	0x000004f0
        /*0330*/ 	.word	0x000000ff
        /*0334*/ 	.word	0x000000a8
        /*0338*/ 	.short	0x0100
        /*033a*/ 	.byte	0x08
	.zero		1


	//   ....[43]....
        /*033c*/ 	.word	0x00000500
        /*0340*/ 	.word	0x000000ff
        /*0344*/ 	.word	0x000001d0
        /*0348*/ 	.short	0x0100
        /*034a*/ 	.byte	0x08
	.zero		1


	//   ....[44]....
        /*034c*/ 	.word	0x00000510
        /*0350*/ 	.word	0x000000ff
        /*0354*/ 	.word	0x000000b0
        /*0358*/ 	.short	0x0100
        /*035a*/ 	.byte	0x08
	.zero		1


	//   ....[45]....
        /*035c*/ 	.word	0x00000520
        /*0360*/ 	.word	0x000000ff
        /*0364*/ 	.word	0x000001d8
        /*0368*/ 	.short	0x0100
        /*036a*/ 	.byte	0x08
	.zero		1


	//   ....[46]....
        /*036c*/ 	.word	0x00000530
        /*0370*/ 	.word	0x000000ff
        /*0374*/ 	.word	0x000000b8
        /*0378*/ 	.short	0x0100
        /*037a*/ 	.byte	0x08
	.zero		1


	//   ....[47]....
        /*037c*/ 	.word	0x00000540
        /*0380*/ 	.word	0x000000ff
        /*0384*/ 	.word	0x000001e0
        /*0388*/ 	.short	0x0100
        /*038a*/ 	.byte	0x08
	.zero		1


	//   ....[48]....
        /*038c*/ 	.word	0x00000550
        /*0390*/ 	.word	0x000000ff
        /*0394*/ 	.word	0x000000c0
        /*0398*/ 	.short	0x0100
        /*039a*/ 	.byte	0x08
	.zero		1


	//   ....[49]....
        /*039c*/ 	.word	0x00000560
        /*03a0*/ 	.word	0x000000ff
        /*03a4*/ 	.word	0x000001e8
        /*03a8*/ 	.short	0x0100
        /*03aa*/ 	.byte	0x08
	.zero		1


	//   ....[50]....
        /*03ac*/ 	.word	0x00000570
        /*03b0*/ 	.word	0x000000ff
        /*03b4*/ 	.word	0x000000c8
        /*03b8*/ 	.short	0x0100
        /*03ba*/ 	.byte	0x08
	.zero		1


	//   ....[51]....
        /*03bc*/ 	.word	0x00000580
        /*03c0*/ 	.word	0x000000ff
        /*03c4*/ 	.word	0x000001f0
        /*03c8*/ 	.short	0x0100
        /*03ca*/ 	.byte	0x08
	.zero		1


	//   ....[52]....
        /*03cc*/ 	.word	0x00000590
        /*03d0*/ 	.word	0x000000ff
        /*03d4*/ 	.word	0x000000d0
        /*03d8*/ 	.short	0x0100
        /*03da*/ 	.byte	0x08
	.zero		1


	//   ....[53]....
        /*03dc*/ 	.word	0x000005a0
        /*03e0*/ 	.word	0x000000ff
        /*03e4*/ 	.word	0x000001f8
        /*03e8*/ 	.short	0x0100
        /*03ea*/ 	.byte	0x08
	.zero		1


	//   ....[54]....
        /*03ec*/ 	.word	0x000005b0
        /*03f0*/ 	.word	0x000000ff
        /*03f4*/ 	.word	0x000000d8
        /*03f8*/ 	.short	0x0100
        /*03fa*/ 	.byte	0x08
	.zero		1


	//   ....[55]....
        /*03fc*/ 	.word	0x000005c0
        /*0400*/ 	.word	0x000000ff
        /*0404*/ 	.word	0x00000200
        /*0408*/ 	.short	0x0100
        /*040a*/ 	.byte	0x08
	.zero		1


	//   ....[56]....
        /*040c*/ 	.word	0x000005d0
        /*0410*/ 	.word	0x000000ff
        /*0414*/ 	.word	0x000000e0
        /*0418*/ 	.short	0x0100
        /*041a*/ 	.byte	0x08
	.zero		1


	//   ....[57]....
        /*041c*/ 	.word	0x000005e0
        /*0420*/ 	.word	0x000000ff
        /*0424*/ 	.word	0x00000208
        /*0428*/ 	.short	0x0100
        /*042a*/ 	.byte	0x08
	.zero		1


	//   ....[58]....
        /*042c*/ 	.word	0x000005f0
        /*0430*/ 	.word	0x000000ff
        /*0434*/ 	.word	0x000000e8
        /*0438*/ 	.short	0x0100
        /*043a*/ 	.byte	0x08
	.zero		1


	//   ....[59]....
        /*043c*/ 	.word	0x00000600
        /*0440*/ 	.word	0x000000ff
        /*0444*/ 	.word	0x00000210
        /*0448*/ 	.short	0x0100
        /*044a*/ 	.byte	0x08
	.zero		1


	//   ....[60]....
        /*044c*/ 	.word	0x00000610
        /*0450*/ 	.word	0x000000ff
        /*0454*/ 	.word	0x000000f0
        /*0458*/ 	.short	0x0100
        /*045a*/ 	.byte	0x08
	.zero		1


	//   ....[61]....
        /*045c*/ 	.word	0x00000620
        /*0460*/ 	.word	0x000000ff
        /*0464*/ 	.word	0x00000218
        /*0468*/ 	.short	0x0100
        /*046a*/ 	.byte	0x08
	.zero		1


	//   ....[62]....
        /*046c*/ 	.word	0x00000630
        /*0470*/ 	.word	0x000000ff
        /*0474*/ 	.word	0x000000f8
        /*0478*/ 	.short	0x0100
        /*047a*/ 	.byte	0x08
	.zero		1


	//   ....[63]....
        /*047c*/ 	.word	0x00000640
        /*0480*/ 	.word	0x000000ff
        /*0484*/ 	.word	0x00000220
        /*0488*/ 	.short	0x0100
        /*048a*/ 	.byte	0x08
	.zero		1


	//   ....[64]....
        /*048c*/ 	.word	0x00000650
        /*0490*/ 	.word	0x000000ff
        /*0494*/ 	.word	0x00000100
        /*0498*/ 	.short	0x0100
        /*049a*/ 	.byte	0x08
	.zero		1


	//   ....[65]....
        /*049c*/ 	.word	0x00000660
        /*04a0*/ 	.word	0x000000ff
        /*04a4*/ 	.word	0x00000228
        /*04a8*/ 	.short	0x0100
        /*04aa*/ 	.byte	0x08
	.zero		1


	//   ....[66]....
        /*04ac*/ 	.word	0x00000670
        /*04b0*/ 	.word	0x000000ff
        /*04b4*/ 	.word	0x00000108
        /*04b8*/ 	.short	0x0100
        /*04ba*/ 	.byte	0x08
	.zero		1


	//   ....[67]....
        /*04bc*/ 	.word	0x00000680
        /*04c0*/ 	.word	0x000000ff
        /*04c4*/ 	.word	0x00000230
        /*04c8*/ 	.short	0x0100
        /*04ca*/ 	.byte	0x08
	.zero		1


	//   ....[68]....
        /*04cc*/ 	.word	0x00000690
        /*04d0*/ 	.word	0x000000ff
        /*04d4*/ 	.word	0x00000110
        /*04d8*/ 	.short	0x0100
        /*04da*/ 	.byte	0x08
	.zero		1


	//   ....[69]....
        /*04dc*/ 	.word	0x000006a0
        /*04e0*/ 	.word	0x000000ff
        /*04e4*/ 	.word	0x00000238
        /*04e8*/ 	.short	0x0100
        /*04ea*/ 	.byte	0x08
	.zero		1


	//   ....[70]....
        /*04ec*/ 	.word	0x000006b0
        /*04f0*/ 	.word	0x000000ff
        /*04f4*/ 	.word	0x00000118
        /*04f8*/ 	.short	0x0100
        /*04fa*/ 	.byte	0x08
	.zero		1


	//   ....[71]....
        /*04fc*/ 	.word	0x000006c0
        /*0500*/ 	.word	0x000000ff
        /*0504*/ 	.word	0x00000240
        /*0508*/ 	.short	0x0100
        /*050a*/ 	.byte	0x08
	.zero		1


	//   ....[72]....
        /*050c*/ 	.word	0x000006d0
        /*0510*/ 	.word	0x000000ff
        /*0514*/ 	.word	0x00000120
        /*0518*/ 	.short	0x0100
        /*051a*/ 	.byte	0x08
	.zero		1


	//   ....[73]....
        /*051c*/ 	.word	0x000006e0
        /*0520*/ 	.word	0x000000ff
        /*0524*/ 	.word	0x00000248
        /*0528*/ 	.short	0x0100
        /*052a*/ 	.byte	0x08
	.zero		1


	//   ....[74]....
        /*052c*/ 	.word	0x00000a00
        /*0530*/ 	.word	0x000000ff
        /*0534*/ 	.word	0x00000280
        /*0538*/ 	.short	0x0100
        /*053a*/ 	.byte	0x08
	.zero		1


	//   ....[75]....
        /*053c*/ 	.word	0x00000a70
        /*0540*/ 	.word	0x000000ff
        /*0544*/ 	.word	0x00000288
        /*0548*/ 	.short	0x0100
        /*054a*/ 	.byte	0x08
	.zero		1


	//   ....[76]....
        /*054c*/ 	.word	0x00000a90
        /*0550*/ 	.word	0x000000ff
        /*0554*/ 	.word	0x00000260
        /*0558*/ 	.short	0x0100
        /*055a*/ 	.byte	0x09
	.zero		1


	//   ....[77]....
        /*055c*/ 	.word	0x00000aa0
        /*0560*/ 	.word	0x000000ff
        /*0564*/ 	.word	0x00000268
        /*0568*/ 	.short	0x0100
        /*056a*/ 	.byte	0x09
	.zero		1


	//   ....[78]....
        /*056c*/ 	.word	0x00000ab0
        /*0570*/ 	.word	0x000000ff
        /*0574*/ 	.word	0x00000270
        /*0578*/ 	.short	0x0100
        /*057a*/ 	.byte	0x09
	.zero		1


	//   ....[79]....
        /*057c*/ 	.word	0x00000ac0
        /*0580*/ 	.word	0x000000ff
        /*0584*/ 	.word	0x00000278
        /*0588*/ 	.short	0x0100
        /*058a*/ 	.byte	0x09
	.zero		1


	//   ....[80]....
        /*058c*/ 	.word	0x00001890
        /*0590*/ 	.word	0x000000ff
        /*0594*/ 	.word	0xfffffff8
        /*0598*/ 	.short	0x010a
        /*059a*/ 	.byte	0x0f
	.zero		1


	//   ....[81]....
        /*059c*/ 	.word	0x00001d70
        /*05a0*/ 	.word	0x000000ff
        /*05a4*/ 	.word	0x00000000
        /*05a8*/ 	.short	0x010a
        /*05aa*/ 	.byte	0x06
	.zero		1


	//   ....[82]....
        /*05ac*/ 	.word	0x00001db0
        /*05b0*/ 	.word	0x000000ff
        /*05b4*/ 	.word	0x00000000
        /*05b8*/ 	.short	0x010a
        /*05ba*/ 	.byte	0x06
	.zero		1


	//   ....[83]....
        /*05bc*/ 	.word	0x00002660
        /*05c0*/ 	.word	0x000000ff
        /*05c4*/ 	.word	0x00000000
        /*05c8*/ 	.short	0x010a
        /*05ca*/ 	.byte	0x09
	.zero		1


	//   ....[84]....
        /*05cc*/ 	.word	0x000026a0
        /*05d0*/ 	.word	0x000000ff
        /*05d4*/ 	.word	0x00000000
        /*05d8*/ 	.short	0x010a
        /*05da*/ 	.byte	0x09
	.zero		1


	//   ....[85]....
        /*05dc*/ 	.word	0x00002cb0
        /*05e0*/ 	.word	0x000000ff
        /*05e4*/ 	.word	0x00000000
        /*05e8*/ 	.short	0x0101
        /*05ea*/ 	.byte	0x08
	.zero		1


	//   ....[86]....
        /*05ec*/ 	.word	0x00003220
        /*05f0*/ 	.word	0x00000011
        /*05f4*/ 	.word	0x00000000
        /*05f8*/ 	.short	0x0101
        /*05fa*/ 	.byte	0x16
	.zero		1


	//   ....[87]....
        /*05fc*/ 	.word	0x00003320
        /*0600*/ 	.word	0x000000ff
        /*0604*/ 	.word	0x00000000
        /*0608*/ 	.short	0x0101
        /*060a*/ 	.byte	0x06
	.zero		1


	//   ....[88]....
        /*060c*/ 	.word	0x000033d0
        /*0610*/ 	.word	0x000000ff
        /*0614*/ 	.word	0x00000008
        /*0618*/ 	.short	0x010a
        /*061a*/ 	.byte	0x0f
	.zero		1


	//   ....[89]....
        /*061c*/ 	.word	0x00007c90
        /*0620*/ 	.word	0x00000004
        /*0624*/ 	.word	0x00000000
        /*0628*/ 	.short	0x0101
        /*062a*/ 	.byte	0x16
	.zero		1


	//   ....[90]....
        /*062c*/ 	.word	0x00008570
        /*0630*/ 	.word	0x00000013
        /*0634*/ 	.word	0x00000128
        /*0638*/ 	.short	0x010a
        /*063a*/ 	.byte	0x3f
	.zero		1


	//   ....[91]....
        /*063c*/ 	.word	0x00008950
        /*0640*/ 	.word	0x0000000a
        /*0644*/ 	.word	0x00000288
        /*0648*/ 	.short	0x0101
        /*064a*/ 	.byte	0x3f
	.zero		1


	//   ....[92]....
        /*064c*/ 	.word	0x00009060
        /*0650*/ 	.word	0x00000005
        /*0654*/ 	.word	0x00000000
        /*0658*/ 	.short	0x010a
        /*065a*/ 	.byte	0x3f
	.zero		1


	//   ....[93]....
        /*065c*/ 	.word	0x000090e0
        /*0660*/ 	.word	0x00000007
        /*0664*/ 	.word	0x00000000
        /*0668*/ 	.short	0x010a
        /*066a*/ 	.byte	0x3f
	.zero		1


	//   ....[94]....
        /*066c*/ 	.word	0x00009170
        /*0670*/ 	.word	0x00000006
        /*0674*/ 	.word	0x00000000
        /*0678*/ 	.short	0x010a
        /*067a*/ 	.byte	0x3f
	.zero		1


	//   ....[95]....
        /*067c*/ 	.word	0x00009200
        /*0680*/ 	.word	0x00000009
        /*0684*/ 	.word	0x00000000
        /*0688*/ 	.short	0x010a
        /*068a*/ 	.byte	0x3f
	.zero		1


	//   ....[96]....
        /*068c*/ 	.word	0x00009290
        /*0690*/ 	.word	0x00000006
        /*0694*/ 	.word	0x00000000
        /*0698*/ 	.short	0x010a
        /*069a*/ 	.byte	0x3f
	.zero		1


	//   ....[97]....
        /*069c*/ 	.word	0x00009320
        /*06a0*/ 	.word	0x00000009
        /*06a4*/ 	.word	0x00000000
        /*06a8*/ 	.short	0x010a
        /*06aa*/ 	.byte	0x3f
	.zero		1


	//   ....[98]....
        /*06ac*/ 	.word	0x000093b0
        /*06b0*/ 	.word	0x00000006
        /*06b4*/ 	.word	0x00000000
        /*06b8*/ 	.short	0x010a
        /*06ba*/ 	.byte	0x3f
	.zero		1


	//   ....[99]....
        /*06bc*/ 	.word	0x00009440
        /*06c0*/ 	.word	0x00000009
        /*06c4*/ 	.word	0x00000000
        /*06c8*/ 	.short	0x010a
        /*06ca*/ 	.byte	0x3f
	.zero		1


	//   ....[100]....
        /*06cc*/ 	.word	0x000094d0
        /*06d0*/ 	.word	0x00000006
        /*06d4*/ 	.word	0x00000000
        /*06d8*/ 	.short	0x010a
        /*06da*/ 	.byte	0x3f
	.zero		1


	//   ....[101]....
        /*06dc*/ 	.word	0x00009560
        /*06e0*/ 	.word	0x00000009
        /*06e4*/ 	.word	0x00000000
        /*06e8*/ 	.short	0x010a
        /*06ea*/ 	.byte	0x3f
	.zero		1


	//   ....[102]....
        /*06ec*/ 	.word	0x000095f0
        /*06f0*/ 	.word	0x00000006
        /*06f4*/ 	.word	0x00000000
        /*06f8*/ 	.short	0x010a
        /*06fa*/ 	.byte	0x3f
	.zero		1


	//   ....[103]....
        /*06fc*/ 	.word	0x00009680
        /*0700*/ 	.word	0x00000009
        /*0704*/ 	.word	0x00000000
        /*0708*/ 	.short	0x010a
        /*070a*/ 	.byte	0x3f
	.zero		1


	//   ....[104]....
        /*070c*/ 	.word	0x00009710
        /*0710*/ 	.word	0x00000006
        /*0714*/ 	.word	0x00000000
        /*0718*/ 	.short	0x010a
        /*071a*/ 	.byte	0x3f
	.zero		1


	//   ....[105]....
        /*071c*/ 	.word	0x000097a0
        /*0720*/ 	.word	0x00000009
        /*0724*/ 	.word	0x00000000
        /*0728*/ 	.short	0x010a
        /*072a*/ 	.byte	0x3f
	.zero		1


	//   ....[106]....
        /*072c*/ 	.word	0x00009830
        /*0730*/ 	.word	0x00000006
        /*0734*/ 	.word	0x00000000
        /*0738*/ 	.short	0x010a
        /*073a*/ 	.byte	0x3f
	.zero		1


	//   ....[107]....
        /*073c*/ 	.word	0x000098c0
        /*0740*/ 	.word	0x00000009
        /*0744*/ 	.word	0x00000000
        /*0748*/ 	.short	0x010a
        /*074a*/ 	.byte	0x3f
	.zero		1


	//   ....[108]....
        /*074c*/ 	.word	0x00009950
        /*0750*/ 	.word	0x00000006
        /*0754*/ 	.word	0x00000000
        /*0758*/ 	.short	0x010a
        /*075a*/ 	.byte	0x3f
	.zero		1


	//   ....[109]....
        /*075c*/ 	.word	0x000099e0
        /*0760*/ 	.word	0x00000009
        /*0764*/ 	.word	0x00000000
        /*0768*/ 	.short	0x010a
        /*076a*/ 	.byte	0x3f
	.zero		1


	//   ....[110]....
        /*076c*/ 	.word	0x00009a70
        /*0770*/ 	.word	0x00000006
        /*0774*/ 	.word	0x00000000
        /*0778*/ 	.short	0x010a
        /*077a*/ 	.byte	0x3f
	.zero		1


	//   ....[111]....
        /*077c*/ 	.word	0x00009b00
        /*0780*/ 	.word	0x00000009
        /*0784*/ 	.word	0x00000000
        /*0788*/ 	.short	0x010a
        /*078a*/ 	.byte	0x3f
	.zero		1


	//   ....[112]....
        /*078c*/ 	.word	0x00009b90
        /*0790*/ 	.word	0x00000006
        /*0794*/ 	.word	0x00000000
        /*0798*/ 	.short	0x010a
        /*079a*/ 	.byte	0x3f
	.zero		1


	//   ....[113]....
        /*079c*/ 	.word	0x00009c20
        /*07a0*/ 	.word	0x00000009
        /*07a4*/ 	.word	0x00000000
        /*07a8*/ 	.short	0x010a
        /*07aa*/ 	.byte	0x3f
	.zero		1


	//   ....[114]....
        /*07ac*/ 	.word	0x00009cb0
        /*07b0*/ 	.word	0x00000006
        /*07b4*/ 	.word	0x00000000
        /*07b8*/ 	.short	0x010a
        /*07ba*/ 	.byte	0x3f
	.zero		1


	//   ....[115]....
        /*07bc*/ 	.word	0x00009d40
        /*07c0*/ 	.word	0x00000009
        /*07c4*/ 	.word	0x00000000
        /*07c8*/ 	.short	0x010a
        /*07ca*/ 	.byte	0x3f
	.zero		1


	//   ....[116]....
        /*07cc*/ 	.word	0x00009dd0
        /*07d0*/ 	.word	0x00000006
        /*07d4*/ 	.word	0x00000000
        /*07d8*/ 	.short	0x010a
        /*07da*/ 	.byte	0x3f
	.zero		1


	//   ....[117]....
        /*07dc*/ 	.word	0x00009e60
        /*07e0*/ 	.word	0x00000009
        /*07e4*/ 	.word	0x00000000
        /*07e8*/ 	.short	0x010a
        /*07ea*/ 	.byte	0x3f
	.zero		1


	//   ....[118]....
        /*07ec*/ 	.word	0x00009ef0
        /*07f0*/ 	.word	0x00000006
        /*07f4*/ 	.word	0x00000000
        /*07f8*/ 	.short	0x010a
        /*07fa*/ 	.byte	0x3f
	.zero		1


	//   ....[119]....
        /*07fc*/ 	.word	0x00009f80
        /*0800*/ 	.word	0x00000009
        /*0804*/ 	.word	0x00000000
        /*0808*/ 	.short	0x010a
        /*080a*/ 	.byte	0x3f
	.zero		1


	//   ....[120]....
        /*080c*/ 	.word	0x0000a010
        /*0810*/ 	.word	0x00000006
        /*0814*/ 	.word	0x00000000
        /*0818*/ 	.short	0x010a
        /*081a*/ 	.byte	0x3f
	.zero		1


	//   ....[121]....
        /*081c*/ 	.word	0x0000a0a0
        /*0820*/ 	.word	0x00000009
        /*0824*/ 	.word	0x00000000
        /*0828*/ 	.short	0x010a
        /*082a*/ 	.byte	0x3f
	.zero		1


	//   ....[122]....
        /*082c*/ 	.word	0x0000a130
        /*0830*/ 	.word	0x00000006
        /*0834*/ 	.word	0x00000000
        /*0838*/ 	.short	0x010a
        /*083a*/ 	.byte	0x3f
	.zero		1


	//   ....[123]....
        /*083c*/ 	.word	0x0000a1c0
        /*0840*/ 	.word	0x00000009
        /*0844*/ 	.word	0x00000000
        /*0848*/ 	.short	0x010a
        /*084a*/ 	.byte	0x3f
	.zero		1


	//   ....[124]....
        /*084c*/ 	.word	0x0000a250
        /*0850*/ 	.word	0x00000006
        /*0854*/ 	.word	0x00000000
        /*0858*/ 	.short	0x010a
        /*085a*/ 	.byte	0x3f
	.zero		1


	//   ....[125]....
        /*085c*/ 	.word	0x0000a2e0
        /*0860*/ 	.word	0x00000009
        /*0864*/ 	.word	0x00000000
        /*0868*/ 	.short	0x010a
        /*086a*/ 	.byte	0x3f
	.zero		1


	//   ....[126]....
        /*086c*/ 	.word	0x0000a370
        /*0870*/ 	.word	0x00000008
        /*0874*/ 	.word	0x00000000
        /*0878*/ 	.short	0x010a
        /*087a*/ 	.byte	0x3f
	.zero		1


	//   ....[127]....
        /*087c*/ 	.word	0x0000a400
        /*0880*/ 	.word	0x0000000b
        /*0884*/ 	.word	0x00000000
        /*0888*/ 	.short	0x010a
        /*088a*/ 	.byte	0x3f
	.zero		1


	//   ....[128]....
        /*088c*/ 	.word	0x0000a490
        /*0890*/ 	.word	0x00000003
        /*0894*/ 	.word	0x00000000
        /*0898*/ 	.short	0x010a
        /*089a*/ 	.byte	0x3f
	.zero		1


	//   ....[129]....
        /*089c*/ 	.word	0x0000a500
        /*08a0*/ 	.word	0x00000011
        /*08a4*/ 	.word	0xfffffff8
        /*08a8*/ 	.short	0x010a
        /*08aa*/ 	.byte	0x3f
	.zero		1


	//   ....[130]....
        /*08ac*/ 	.word	0x0000a560
        /*08b0*/ 	.word	0x00000011
        /*08b4*/ 	.word	0x00000000
        /*08b8*/ 	.short	0x010a
        /*08ba*/ 	.byte	0x3f
	.zero		1


	//   ....[131]....
        /*08bc*/ 	.word	0x0000a5c0
        /*08c0*/ 	.word	0x00000012
        /*08c4*/ 	.word	0x00000000
        /*08c8*/ 	.short	0x010a
        /*08ca*/ 	.byte	0x3f
	.zero		1


	//   ....[132]....
        /*08cc*/ 	.word	0x0000a620
        /*08d0*/ 	.word	0x00000011
        /*08d4*/ 	.word	0x00000008
        /*08d8*/ 	.short	0x010a
        /*08da*/ 	.byte	0x3f
	.zero		1


	//   ....[133]....
        /*08dc*/ 	.word	0x0000a6f0
        /*08e0*/ 	.word	0x00000013
        /*08e4*/ 	.word	0x00000128
        /*08e8*/ 	.short	0x010a
        /*08ea*/ 	.byte	0x3f
	.zero		1


	//   ....[134]....
        /*08ec*/ 	.word	0x0000a7d0
        /*08f0*/ 	.word	0x00000005
        /*08f4*/ 	.word	0x00000000
        /*08f8*/ 	.short	0x010a
        /*08fa*/ 	.byte	0x3f
	.zero		1


	//   ....[135]....
        /*08fc*/ 	.word	0x0000a820
        /*0900*/ 	.word	0x00000007
        /*0904*/ 	.word	0x00000000
        /*0908*/ 	.short	0x010a
        /*090a*/ 	.byte	0x3f
	.zero		1


	//   ....[136]....
        /*090c*/ 	.word	0x0000a870
        /*0910*/ 	.word	0x00000006
        /*0914*/ 	.word	0x00000000
        /*0918*/ 	.short	0x010a
        /*091a*/ 	.byte	0x3f
	.zero		1


	//   ....[137]....
        /*091c*/ 	.word	0x0000a8c0
        /*0920*/ 	.word	0x00000009
        /*0924*/ 	.word	0x00000000
        /*0928*/ 	.short	0x010a
        /*092a*/ 	.byte	0x3f
	.zero		1


	//   ....[138]....
        /*092c*/ 	.word	0x0000a910
        /*0930*/ 	.word	0x00000006
        /*0934*/ 	.word	0x00000000
        /*0938*/ 	.short	0x010a
        /*093a*/ 	.byte	0x3f
	.zero		1


	//   ....[139]....
        /*093c*/ 	.word	0x0000a960
        /*0940*/ 	.word	0x00000009
        /*0944*/ 	.word	0x00000000
        /*0948*/ 	.short	0x010a
        /*094a*/ 	.byte	0x3f
	.zero		1


	//   ....[140]....
        /*094c*/ 	.word	0x0000a9b0
        /*0950*/ 	.word	0x00000006
        /*0954*/ 	.word	0x00000000
        /*0958*/ 	.short	0x010a
        /*095a*/ 	.byte	0x3f
	.zero		1


	//   ....[141]....
        /*095c*/ 	.word	0x0000aa00
        /*0960*/ 	.word	0x00000009
        /*0964*/ 	.word	0x00000000
        /*0968*/ 	.short	0x010a
        /*096a*/ 	.byte	0x3f
	.zero		1


	//   ....[142]....
        /*096c*/ 	.word	0x0000aa50
        /*0970*/ 	.word	0x00000006
        /*0974*/ 	.word	0x00000000
        /*0978*/ 	.short	0x010a
        /*097a*/ 	.byte	0x3f
	.zero		1


	//   ....[143]....
        /*097c*/ 	.word	0x0000aaa0
        /*0980*/ 	.word	0x00000009
        /*0984*/ 	.word	0x00000000
        /*0988*/ 	.short	0x010a
        /*098a*/ 	.byte	0x3f
	.zero		1


	//   ....[144]....
        /*098c*/ 	.word	0x0000aaf0
        /*0990*/ 	.word	0x00000006
        /*0994*/ 	.word	0x00000000
        /*0998*/ 	.short	0x010a
        /*099a*/ 	.byte	0x3f
	.zero		1


	//   ....[145]....
        /*099c*/ 	.word	0x0000ab40
        /*09a0*/ 	.word	0x00000009
        /*09a4*/ 	.word	0x00000000
        /*09a8*/ 	.short	0x010a
        /*09aa*/ 	.byte	0x3f
	.zero		1


	//   ....[146]....
        /*09ac*/ 	.word	0x0000ab90
        /*09b0*/ 	.word	0x00000006
        /*09b4*/ 	.word	0x00000000
        /*09b8*/ 	.short	0x010a
        /*09ba*/ 	.byte	0x3f
	.zero		1


	//   ....[147]....
        /*09bc*/ 	.word	0x0000abe0
        /*09c0*/ 	.word	0x00000009
        /*09c4*/ 	.word	0x00000000
        /*09c8*/ 	.short	0x010a
        /*09ca*/ 	.byte	0x3f
	.zero		1


	//   ....[148]....
        /*09cc*/ 	.word	0x0000ac30
        /*09d0*/ 	.word	0x00000006
        /*09d4*/ 	.word	0x00000000
        /*09d8*/ 	.short	0x010a
        /*09da*/ 	.byte	0x3f
	.zero		1


	//   ....[149]....
        /*09dc*/ 	.word	0x0000ac80
        /*09e0*/ 	.word	0x00000009
        /*09e4*/ 	.word	0x00000000
        /*09e8*/ 	.short	0x010a
        /*09ea*/ 	.byte	0x3f
	.zero		1


	//   ....[150]....
        /*09ec*/ 	.word	0x0000acd0
        /*09f0*/ 	.word	0x00000006
        /*09f4*/ 	.word	0x00000000
        /*09f8*/ 	.short	0x010a
        /*09fa*/ 	.byte	0x3f
	.zero		1


	//   ....[151]....
        /*09fc*/ 	.word	0x0000ad20
        /*0a00*/ 	.word	0x00000009
        /*0a04*/ 	.word	0x00000000
        /*0a08*/ 	.short	0x010a
        /*0a0a*/ 	.byte	0x3f
	.zero		1


	//   ....[152]....
        /*0a0c*/ 	.word	0x0000ad70
        /*0a10*/ 	.word	0x00000006
        /*0a14*/ 	.word	0x00000000
        /*0a18*/ 	.short	0x010a
        /*0a1a*/ 	.byte	0x3f
	.zero		1


	//   ....[153]....
        /*0a1c*/ 	.word	0x0000adc0
        /*0a20*/ 	.word	0x00000009
        /*0a24*/ 	.word	0x00000000
        /*0a28*/ 	.short	0x010a
        /*0a2a*/ 	.byte	0x3f
	.zero		1


	//   ....[154]....
        /*0a2c*/ 	.word	0x0000ae10
        /*0a30*/ 	.word	0x00000006
        /*0a34*/ 	.word	0x00000000
        /*0a38*/ 	.short	0x010a
        /*0a3a*/ 	.byte	0x3f
	.zero		1


	//   ....[155]....
        /*0a3c*/ 	.word	0x0000ae60
        /*0a40*/ 	.word	0x00000009
        /*0a44*/ 	.word	0x00000000
        /*0a48*/ 	.short	0x010a
        /*0a4a*/ 	.byte	0x3f
	.zero		1


	//   ....[156]....
        /*0a4c*/ 	.word	0x0000aeb0
        /*0a50*/ 	.word	0x00000006
        /*0a54*/ 	.word	0x00000000
        /*0a58*/ 	.short	0x010a
        /*0a5a*/ 	.byte	0x3f
	.zero		1


	//   ....[157]....
        /*0a5c*/ 	.word	0x0000af00
        /*0a60*/ 	.word	0x00000009
        /*0a64*/ 	.word	0x00000000
        /*0a68*/ 	.short	0x010a
        /*0a6a*/ 	.byte	0x3f
	.zero		1


	//   ....[158]....
        /*0a6c*/ 	.word	0x0000af50
        /*0a70*/ 	.word	0x00000006
        /*0a74*/ 	.word	0x00000000
        /*0a78*/ 	.short	0x010a
        /*0a7a*/ 	.byte	0x3f
	.zero		1


	//   ....[159]....
        /*0a7c*/ 	.word	0x0000afa0
        /*0a80*/ 	.word	0x00000009
        /*0a84*/ 	.word	0x00000000
        /*0a88*/ 	.short	0x010a
        /*0a8a*/ 	.byte	0x3f
	.zero		1


	//   ....[160]....
        /*0a8c*/ 	.word	0x0000aff0
        /*0a90*/ 	.word	0x00000006
        /*0a94*/ 	.word	0x00000000
        /*0a98*/ 	.short	0x010a
        /*0a9a*/ 	.byte	0x3f
	.zero		1


	//   ....[161]....
        /*0a9c*/ 	.word	0x0000b040
        /*0aa0*/ 	.word	0x00000009
        /*0aa4*/ 	.word	0x00000000
        /*0aa8*/ 	.short	0x010a
        /*0aaa*/ 	.byte	0x3f
	.zero		1


	//   ....[162]....
        /*0aac*/ 	.word	0x0000b090
        /*0ab0*/ 	.word	0x00000006
        /*0ab4*/ 	.word	0x00000000
        /*0ab8*/ 	.short	0x010a
        /*0aba*/ 	.byte	0x3f
	.zero		1


	//   ....[163]....
        /*0abc*/ 	.word	0x0000b0e0
        /*0ac0*/ 	.word	0x00000009
        /*0ac4*/ 	.word	0x00000000
        /*0ac8*/ 	.short	0x010a
        /*0aca*/ 	.byte	0x3f
	.zero		1


	//   ....[164]....
        /*0acc*/ 	.word	0x0000b130
        /*0ad0*/ 	.word	0x00000006
        /*0ad4*/ 	.word	0x00000000
        /*0ad8*/ 	.short	0x010a
        /*0ada*/ 	.byte	0x3f
	.zero		1


	//   ....[165]....
        /*0adc*/ 	.word	0x0000b180
        /*0ae0*/ 	.word	0x00000009
        /*0ae4*/ 	.word	0x00000000
        /*0ae8*/ 	.short	0x010a
        /*0aea*/ 	.byte	0x3f
	.zero		1


	//   ....[166]....
        /*0aec*/ 	.word	0x0000b1d0
        /*0af0*/ 	.word	0x00000006
        /*0af4*/ 	.word	0x00000000
        /*0af8*/ 	.short	0x010a
        /*0afa*/ 	.byte	0x3f
	.zero		1


	//   ....[167]....
        /*0afc*/ 	.word	0x0000b220
        /*0b00*/ 	.word	0x00000009
        /*0b04*/ 	.word	0x00000000
        /*0b08*/ 	.short	0x010a
        /*0b0a*/ 	.byte	0x3f
	.zero		1


	//   ....[168]....
        /*0b0c*/ 	.word	0x0000b270
        /*0b10*/ 	.word	0x00000008
        /*0b14*/ 	.word	0x00000000
        /*0b18*/ 	.short	0x010a
        /*0b1a*/ 	.byte	0x3f
	.zero		1


	//   ....[169]....
        /*0b1c*/ 	.word	0x0000b2c0
        /*0b20*/ 	.word	0x0000000b
        /*0b24*/ 	.word	0x00000000
        /*0b28*/ 	.short	0x010a
        /*0b2a*/ 	.byte	0x3f
	.zero		1


	//----- nvinfo : EIATTR_NUM_MBARRIERS
	.align		4
.L_28:
        /*0b2c*/ 	.byte	0x03, 0x38
        /*0b2e*/ 	.short	0x0050


	//----- nvinfo : EIATTR_EXIT_INSTR_OFFSETS
	.align		4
        /*0b30*/ 	.byte	0x04, 0x1c
        /*0b32*/ 	.short	(.L_30 - .L_29)


	//   ....[0]....
.L_29:
        /*0b34*/ 	.word	0x000015c0


	//   ....[1]....
        /*0b38*/ 	.word	0x00001620


	//   ....[2]....
        /*0b3c*/ 	.word	0x000082a0


	//   ....[3]....
        /*0b40*/ 	.word	0x000082d0


	//   ....[4]....
        /*0b44*/ 	.word	0x0000a4e0


	//----- nvinfo : EIATTR_MAX_THREADS
	.align		4
.L_30:
        /*0b48*/ 	.byte	0x04, 0x05
        /*0b4a*/ 	.short	(.L_32 - .L_31)
.L_31:
        /*0b4c*/ 	.word	0x00000180
        /*0b50*/ 	.word	0x00000001
        /*0b54*/ 	.word	0x00000001


	//----- nvinfo : EIATTR_CRS_STACK_SIZE
	.align		4
.L_32:
        /*0b58*/ 	.byte	0x04, 0x1e
        /*0b5a*/ 	.short	(.L_34 - .L_33)
.L_33:
        /*0b5c*/ 	.word	0x00000000


	//----- nvinfo : EIATTR_CBANK_PARAM_SIZE
	.align		4
.L_34:
        /*0b60*/ 	.byte	0x03, 0x19
        /*0b62*/ 	.short	0x0470


	//----- nvinfo : EIATTR_PARAM_CBANK
	.align		4
        /*0b64*/ 	.byte	0x04, 0x0a
        /*0b66*/ 	.short	(.L_36 - .L_35)
	.align		4
.L_35:
        /*0b68*/ 	.word	index@(.nv.constant0._ZN7cutlass13device_kernelINS_4gemm6kernel13GemmUniversalIN4cute5tupleIJiiiiEEENS1_10collective13CollectiveMmaINS1_37MainloopSm90TmaGmmaWarpSpecializedFP8ILi37ENS5_IJNS4_1CILi1EEESB_SB_EEENS1_32KernelTmaWarpSpecializedPingpongEEENS5_IJNSA_ILi64EEENSA_ILi128EEENSA_ILi32EEEEEENS_12float_e4m3_tENS5_IJlSB_lEEESJ_SK_NS4_8TiledMMAINS4_8MMA_AtomIJNS4_4SM904GMMA31MMA_64x128x32_F32E4M3E4M3_SS_TNILNSO_7ScaleInE1ELSQ_1EEEEEENS4_6LayoutISC_NS5_IJNSA_ILi0EEESU_SU_EEEEENS5_IJNS4_10UnderscoreESX_SX_EEEEENS4_13SM90_TMA_LOADENS4_14ComposedLayoutINS4_7SwizzleILi1ELi4ELi3EEENS4_18smem_ptr_flag_bitsILi8EEENST_INS5_IJNSA_ILi8EEESH_EEENS5_IJSH_SB_EEEEEEEvNS4_8identityES10_S1A_vS1B_EENS_8epilogue10collective6detail29Sm90TmaWarpSpecializedAdapterINS1E_15DefaultEpilogueISJ_SK_SK_NS1D_6thread17LinearCombinationISJ_Li1EffLNS1I_9ScaleType4KindE0ELNS_15FloatRoundStyleE2ESJ_EENS1_15EpilogueDefaultEEEEEvvEEEEvNT_6ParamsE)
        /*0b6c*/ 	.short	0x0210
        /*0b6e*/ 	.short	0x0470


	//----- nvinfo : EIATTR_SW_WAR
	.align		4
.L_36:
        /*0b70*/ 	.byte	0x04, 0x36
        /*0b72*/ 	.short	(.L_38 - .L_37)
.L_37:
        /*0b74*/ 	.word	0x00000008
.L_38:


//--------------------- .nv.callgraph             --------------------------
	.section	.nv.callgraph,"",@"SHT_CUDA_CALLGRAPH"
	.align	4
	.sectionentsize	8
	.align		4
        /*0000*/ 	.word	0x00000000
	.align		4
        /*0004*/ 	.word	0xffffffff
	.align		4
        /*0008*/ 	.word	0x00000000
	.align		4
        /*000c*/ 	.word	0xfffffffe
	.align		4
        /*0010*/ 	.word	0x00000000
	.align		4
        /*0014*/ 	.word	0xfffffffd
	.align		4
        /*0018*/ 	.word	0x00000000
	.align		4
        /*001c*/ 	.word	0xfffffffc


//--------------------- .nv.constant4             --------------------------
	.section	.nv.constant4,"a",@progbits
	.align	8
	.align		8
.nv.constant4:
        /*0000*/ 	.dword	_ZN40_INTERNAL_b3f14489_4_k_cu_ab942ba9_268924cuda3std3__45__cpo5beginE
	.align		8
        /*0008*/ 	.dword	_ZN40_INTERNAL_b3f14489_4_k_cu_ab942ba9_268924cuda3std3__45__cpo3endE
	.align		8
        /*0010*/ 	.dword	_ZN40_INTERNAL_b3f14489_4_k_cu_ab942ba9_268924cuda3std3__45__cpo6cbeginE
	.align		8
        /*0018*/ 	.dword	_ZN40_INTERNAL_b3f14489_4_k_cu_ab942ba9_268924cuda3std3__45__cpo4cendE
	.align		8
        /*0020*/ 	.dword	_ZN40_INTERNAL_b3f14489_4_k_cu_ab942ba9_268924cuda3std3__442_GLOBAL__N__b3f14489_4_k_cu_ab942ba9_268926ignoreE
	.align		8
        /*0028*/ 	.dword	_ZN40_INTERNAL_b3f14489_4_k_cu_ab942ba9_268924cuda3std3__419piecewise_constructE
	.align		8
        /*0030*/ 	.dword	_ZN40_INTERNAL_b3f14489_4_k_cu_ab942ba9_268924cuda3std3__48in_placeE
	.align		8
        /*0038*/ 	.dword	_ZN40_INTERNAL_b3f14489_4_k_cu_ab942ba9_268924cuda3std6ranges3__45__cpo4swapE
	.align		8
        /*0040*/ 	.dword	_ZN40_INTERNAL_b3f14489_4_k_cu_ab942ba9_268924cuda3std6ranges3__45__cpo9iter_moveE
	.align		8
        /*0048*/ 	.dword	_ZN40_INTERNAL_b3f14489_4_k_cu_ab942ba9_268924cute7productE
	.align		8
        /*0050*/ 	.dword	_ZN40_INTERNAL_b3f14489_4_k_cu_ab942ba9_268924cute1_E


//--------------------- .text._ZN7cutlass13device_kernelINS_4gemm6kernel13GemmUniversalIN4cute5tupleIJiiiiEEENS1_10collective13CollectiveMmaINS1_37MainloopSm90TmaGmmaWarpSpecializedFP8ILi37ENS5_IJNS4_1CILi1EEESB_SB_EEENS1_32KernelTmaWarpSpecializedPingpongEEENS5_IJNSA_ILi64EEENSA_ILi128EEENSA_ILi32EEEEEENS_12float_e4m3_tENS5_IJlSB_lEEESJ_SK_NS4_8TiledMMAINS4_8MMA_AtomIJNS4_4SM904GMMA31MMA_64x128x32_F32E4M3E4M3_SS_TNILNSO_7ScaleInE1ELSQ_1EEEEEENS4_6LayoutISC_NS5_IJNSA_ILi0EEESU_SU_EEEEENS5_IJNS4_10UnderscoreESX_SX_EEEEENS4_13SM90_TMA_LOADENS4_14ComposedLayoutINS4_7SwizzleILi1ELi4ELi3EEENS4_18smem_ptr_flag_bitsILi8EEENST_INS5_IJNSA_ILi8EEESH_EEENS5_IJSH_SB_EEEEEEEvNS4_8identityES10_S1A_vS1B_EENS_8epilogue10collective6detail29Sm90TmaWarpSpecializedAdapterINS1E_15DefaultEpilogueISJ_SK_SK_NS1D_6thread17LinearCombinationISJ_Li1EffLNS1I_9ScaleType4KindE0ELNS_15FloatRoundStyleE2ESJ_EENS1_15EpilogueDefaultEEEEEvvEEEEvNT_6ParamsE --------------------------
	.section	.text._ZN7cutlass13device_kernelINS_4gemm6kernel13GemmUniversalIN4cute5tupleIJiiiiEEENS1_10collective13CollectiveMmaINS1_37MainloopSm90TmaGmmaWarpSpecializedFP8ILi37ENS5_IJNS4_1CILi1EEESB_SB_EEENS1_32KernelTmaWarpSpecializedPingpongEEENS5_IJNSA_ILi64EEENSA_ILi128EEENSA_ILi32EEEEEENS_12float_e4m3_tENS5_IJlSB_lEEESJ_SK_NS4_8TiledMMAINS4_8MMA_AtomIJNS4_4SM904GMMA31MMA_64x128x32_F32E4M3E4M3_SS_TNILNSO_7ScaleInE1ELSQ_1EEEEEENS4_6LayoutISC_NS5_IJNSA_ILi0EEESU_SU_EEEEENS5_IJNS4_10UnderscoreESX_SX_EEEEENS4_13SM90_TMA_LOADENS4_14ComposedLayoutINS4_7SwizzleILi1ELi4ELi3EEENS4_18smem_ptr_flag_bitsILi8EEENST_INS5_IJNSA_ILi8EEESH_EEENS5_IJSH_SB_EEEEEEEvNS4_8identityES10_S1A_vS1B_EENS_8epilogue10collective6detail29Sm90TmaWarpSpecializedAdapterINS1E_15DefaultEpilogueISJ_SK_SK_NS1D_6thread17LinearCombinationISJ_Li1EffLNS1I_9ScaleType4KindE0ELNS_15FloatRoundStyleE2ESJ_EENS1_15EpilogueDefaultEEEEEvvEEEEvNT_6ParamsE,"ax",@progbits
	.align	128
.text._ZN7cutlass13device_kernelINS_4gemm6kernel13GemmUniversalIN4cute5tupleIJiiiiEEENS1_10collective13CollectiveMmaINS1_37MainloopSm90TmaGmmaWarpSpecializedFP8ILi37ENS5_IJNS4_1CILi1EEESB_SB_EEENS1_32KernelTmaWarpSpecializedPingpongEEENS5_IJNSA_ILi64EEENSA_ILi128EEENSA_ILi32EEEEEENS_12float_e4m3_tENS5_IJlSB_lEEESJ_SK_NS4_8TiledMMAINS4_8MMA_AtomIJNS4_4SM904GMMA31MMA_64x128x32_F32E4M3E4M3_SS_TNILNSO_7ScaleInE1ELSQ_1EEEEEENS4_6LayoutISC_NS5_IJNSA_ILi0EEESU_SU_EEEEENS5_IJNS4_10UnderscoreESX_SX_EEEEENS4_13SM90_TMA_LOADENS4_14ComposedLayoutINS4_7SwizzleILi1ELi4ELi3EEENS4_18smem_ptr_flag_bitsILi8EEENST_INS5_IJNSA_ILi8EEESH_EEENS5_IJSH_SB_EEEEEEEvNS4_8identityES10_S1A_vS1B_EENS_8epilogue10collective6detail29Sm90TmaWarpSpecializedAdapterINS1E_15DefaultEpilogueISJ_SK_SK_NS1D_6thread17LinearCombinationISJ_Li1EffLNS1I_9ScaleType4KindE0ELNS_15FloatRoundStyleE2ESJ_EENS1_15EpilogueDefaultEEEEEvvEEEEvNT_6ParamsE:
        .type           _ZN7cutlass13device_kernelINS_4gemm6kernel13GemmUniversalIN4cute5tupleIJiiiiEEENS1_10collective13CollectiveMmaINS1_37MainloopSm90TmaGmmaWarpSpecializedFP8ILi37ENS5_IJNS4_1CILi1EEESB_SB_EEENS1_32KernelTmaWarpSpecializedPingpongEEENS5_IJNSA_ILi64EEENSA_ILi128EEENSA_ILi32EEEEEENS_12float_e4m3_tENS5_IJlSB_lEEESJ_SK_NS4_8TiledMMAINS4_8MMA_AtomIJNS4_4SM904GMMA31MMA_64x128x32_F32E4M3E4M3_SS_TNILNSO_7ScaleInE1ELSQ_1EEEEEENS4_6LayoutISC_NS5_IJNSA_ILi0EEESU_SU_EEEEENS5_IJNS4_10UnderscoreESX_SX_EEEEENS4_13SM90_TMA_LOADENS4_14ComposedLayoutINS4_7SwizzleILi1ELi4ELi3EEENS4_18smem_ptr_flag_bitsILi8EEENST_INS5_IJNSA_ILi8EEESH_EEENS5_IJSH_SB_EEEEEEEvNS4_8identityES10_S1A_vS1B_EENS_8epilogue10collective6detail29Sm90TmaWarpSpecializedAdapterINS1E_15DefaultEpilogueISJ_SK_SK_NS1D_6thread17LinearCombinationISJ_Li1EffLNS1I_9ScaleType4KindE0ELNS_15FloatRoundStyleE2ESJ_EENS1_15EpilogueDefaultEEEEEvvEEEEvNT_6ParamsE,@function
        .size           _ZN7cutlass13device_kernelINS_4gemm6kernel13GemmUniversalIN4cute5tupleIJiiiiEEENS1_10collective13CollectiveMmaINS1_37MainloopSm90TmaGmmaWarpSpecializedFP8ILi37ENS5_IJNS4_1CILi1EEESB_SB_EEENS1_32KernelTmaWarpSpecializedPingpongEEENS5_IJNSA_ILi64EEENSA_ILi128EEENSA_ILi32EEEEEENS_12float_e4m3_tENS5_IJlSB_lEEESJ_SK_NS4_8TiledMMAINS4_8MMA_AtomIJNS4_4SM904GMMA31MMA_64x128x32_F32E4M3E4M3_SS_TNILNSO_7ScaleInE1ELSQ_1EEEEEENS4_6LayoutISC_NS5_IJNSA_ILi0EEESU_SU_EEEEENS5_IJNS4_10UnderscoreESX_SX_EEEEENS4_13SM90_TMA_LOADENS4_14ComposedLayoutINS4_7SwizzleILi1ELi4ELi3EEENS4_18smem_ptr_flag_bitsILi8EEENST_INS5_IJNSA_ILi8EEESH_EEENS5_IJSH_SB_EEEEEEEvNS4_8identityES10_S1A_vS1B_EENS_8epilogue10collective6detail29Sm90TmaWarpSpecializedAdapterINS1E_15DefaultEpilogueISJ_SK_SK_NS1D_6thread17LinearCombinationISJ_Li1EffLNS1I_9ScaleType4KindE0ELNS_15FloatRoundStyleE2ESJ_EENS1_15EpilogueDefaultEEEEEvvEEEEvNT_6ParamsE,(.L_x_271 - _ZN7cutlass13device_kernelINS_4gemm6kernel13GemmUniversalIN4cute5tupleIJiiiiEEENS1_10collective13CollectiveMmaINS1_37MainloopSm90TmaGmmaWarpSpecializedFP8ILi37ENS5_IJNS4_1CILi1EEESB_SB_EEENS1_32KernelTmaWarpSpecializedPingpongEEENS5_IJNSA_ILi64EEENSA_ILi128EEENSA_ILi32EEEEEENS_12float_e4m3_tENS5_IJlSB_lEEESJ_SK_NS4_8TiledMMAINS4_8MMA_AtomIJNS4_4SM904GMMA31MMA_64x128x32_F32E4M3E4M3_SS_TNILNSO_7ScaleInE1ELSQ_1EEEEEENS4_6LayoutISC_NS5_IJNSA_ILi0EEESU_SU_EEEEENS5_IJNS4_10UnderscoreESX_SX_EEEEENS4_13SM90_TMA_LOADENS4_14ComposedLayoutINS4_7SwizzleILi1ELi4ELi3EEENS4_18smem_ptr_flag_bitsILi8EEENST_INS5_IJNSA_ILi8EEESH_EEENS5_IJSH_SB_EEEEEEEvNS4_8identityES10_S1A_vS1B_EENS_8epilogue10collective6detail29Sm90TmaWarpSpecializedAdapterINS1E_15DefaultEpilogueISJ_SK_SK_NS1D_6thread17LinearCombinationISJ_Li1EffLNS1I_9ScaleType4KindE0ELNS_15FloatRoundStyleE2ESJ_EENS1_15EpilogueDefaultEEEEEvvEEEEvNT_6ParamsE)
        .other          _ZN7cutlass13device_kernelINS_4gemm6kernel13GemmUniversalIN4cute5tupleIJiiiiEEENS1_10collective13CollectiveMmaINS1_37MainloopSm90TmaGmmaWarpSpecializedFP8ILi37ENS5_IJNS4_1CILi1EEESB_SB_EEENS1_32KernelTmaWarpSpecializedPingpongEEENS5_IJNSA_ILi64EEENSA_ILi128EEENSA_ILi32EEEEEENS_12float_e4m3_tENS5_IJlSB_lEEESJ_SK_NS4_8TiledMMAINS4_8MMA_AtomIJNS4_4SM904GMMA31MMA_64x128x32_F32E4M3E4M3_SS_TNILNSO_7ScaleInE1ELSQ_1EEEEEENS4_6LayoutISC_NS5_IJNSA_ILi0EEESU_SU_EEEEENS5_IJNS4_10UnderscoreESX_SX_EEEEENS4_13SM90_TMA_LOADENS4_14ComposedLayoutINS4_7SwizzleILi1ELi4ELi3EEENS4_18smem_ptr_flag_bitsILi8EEENST_INS5_IJNSA_ILi8EEESH_EEENS5_IJSH_SB_EEEEEEEvNS4_8identityES10_S1A_vS1B_EENS_8epilogue10collective6detail29Sm90TmaWarpSpecializedAdapterINS1E_15DefaultEpilogueISJ_SK_SK_NS1D_6thread17LinearCombinationISJ_Li1EffLNS1I_9ScaleType4KindE0ELNS_15FloatRoundStyleE2ESJ_EENS1_15EpilogueDefaultEEEEEvvEEEEvNT_6ParamsE,@"STO_CUDA_ENTRY STV_DEFAULT"
_ZN7cutlass13device_kernelINS_4gemm6kernel13GemmUniversalIN4cute5tupleIJiiiiEEENS1_10collective13CollectiveMmaINS1_37MainloopSm90TmaGmmaWarpSpecializedFP8ILi37ENS5_IJNS4_1CILi1EEESB_SB_EEENS1_32KernelTmaWarpSpecializedPingpongEEENS5_IJNSA_ILi64EEENSA_ILi128EEENSA_ILi32EEEEEENS_12float_e4m3_tENS5_IJlSB_lEEESJ_SK_NS4_8TiledMMAINS4_8MMA_AtomIJNS4_4SM904GMMA31MMA_64x128x32_F32E4M3E4M3_SS_TNILNSO_7ScaleInE1ELSQ_1EEEEEENS4_6LayoutISC_NS5_IJNSA_ILi0EEESU_SU_EEEEENS5_IJNS4_10UnderscoreESX_SX_EEEEENS4_13SM90_TMA_LOADENS4_14ComposedLayoutINS4_7SwizzleILi1ELi4ELi3EEENS4_18smem_ptr_flag_bitsILi8EEENST_INS5_IJNSA_ILi8EEESH_EEENS5_IJSH_SB_EEEEEEEvNS4_8identityES10_S1A_vS1B_EENS_8epilogue10collective6detail29Sm90TmaWarpSpecializedAdapterINS1E_15DefaultEpilogueISJ_SK_SK_NS1D_6thread17LinearCombinationISJ_Li1EffLNS1I_9ScaleType4KindE0ELNS_15FloatRoundStyleE2ESJ_EENS1_15EpilogueDefaultEEEEEvvEEEEvNT_6ParamsE:
[----:B------:R-:W-:Y:S01]  /*0000*/  LDC R1, c[0x0][0x28] ;  /* 0x00000a00ff017b82 */ /* 0x000fe20000000800 */
[----:B------:R-:W0:Y:S01]  /*0010*/  S2R R13, SR_TID.X ;  /* 0x00000000000d7919 */ /* 0x000e220000002100 */
[----:B------:R-:W-:Y:S01]  /*0020*/  ELECT P0, URZ, PT ;  /* 0x00000000003f782f */ /* 0x000fe20003800000 */
[----:B------:R-:W-:Y:S01]  /*0030*/  BSSY B0, `(.L_x_0) ;  /* 0x000000f000007945 */ /* 0x000fe20003800000 */
[--C-:B0-----:R-:W-:Y:S02]  /*0040*/  SHF.R.U32.HI R0, RZ, 0x5, R13.reuse ;  /* 0x00000005ff007819 */ /* 0x101fe4000001160d */
[----:B------:R-:W-:-:S03]  /*0050*/  SHF.R.U32.HI R4, RZ, 0x7, R13 ;  /* 0x00000007ff047819 */ /* 0x000fc6000001160d */
[----:B------:R-:W0:Y:S04]  /*0060*/  SHFL.IDX PT, R2, R0, RZ, 0x1f ;  /* 0x00001fff00027589 */ /* 0x000e2800000e0000 */
[----:B------:R1:W2:Y:S01]  /*0070*/  SHFL.IDX PT, R5, R4, RZ, 0x1f ;  /* 0x00001fff04057589 */ /* 0x0002a200000e0000 */
[----:B0-----:R-:W-:-:S13]  /*0080*/  ISETP.NE.OR P0, PT, R2, RZ, !P0 ;  /* 0x000000ff0200720c */ /* 0x001fda0004705670 */
[----:B-12---:R-:W-:Y:S05]  /*0090*/  @P0 BRA `(.L_x_1) ;  /* 0x0000000000200947 */ /* 0x006fea0003800000 */
[----:B------:R-:W-:Y:S02]  /*00a0*/  ULDC.64 UR4, c[0x0][0x198] ;  /* 0x0000660000047ab9 */ /* 0x000fe40000000a00 */
[----:B------:R-:W-:Y:S02]  /*00b0*/  UIADD3 UR6, UP0, UR4, 0xf0, URZ ;  /* 0x000000f004067890 */ /* 0x000fe4000ff1e03f */
[----:B------:R-:W-:Y:S02]  /*00c0*/  UIADD3 UR4, UP1, UR4, 0x1f0, URZ ;  /* 0x000001f004047890 */ /* 0x000fe4000ff3e03f */
[----:B------:R-:W-:Y:S02]  /*00d0*/  UIADD3.X UR7, URZ, UR5, URZ, UP0, !UPT ;  /* 0x000000053f077290 */ /* 0x000fe400087fe43f */
[----:B------:R-:W-:-:S07]  /*00e0*/  UIADD3.X UR5, URZ, UR5, URZ, UP1, !UPT ;  /* 0x000000053f057290 */ /* 0x000fce0008ffe43f */
[----:B------:R0:W-:Y:S02]  /*00f0*/  UTMACCTL.PF [UR6] ;  /* 0x00000000060079b9 */ /* 0x0001e40008040000 */
[----:B------:R0:W-:Y:S02]  /*0100*/  UTMACCTL.PF [UR4] ;  /* 0x00000000040079b9 */ /* 0x0001e40008040000 */
[----:B0-----:R-:W-:Y:S01]  /*0110*/  NOP ;  /* 0x0000000000007918 */ /* 0x001fe20000000000 */
.L_x_1:
[----:B------:R-:W-:Y:S05]  /*0120*/  BSYNC B0 ;  /* 0x0000000000007941 */ /* 0x000fea0003800000 */
.L_x_0:
[----:B------:R-:W0:Y:S02]  /*0130*/  SHFL.IDX PT, R3, R0, RZ, 0x1f ;  /* 0x00001fff00037589 */ /* 0x000e2400000e0000 */
[----:B0-----:R-:W-:-:S13]  /*0140*/  ISETP.NE.AND P0, PT, R3, RZ, PT ;  /* 0x000000ff0300720c */ /* 0x001fda0003f05270 */
[----:B------:R-:W-:Y:S05]  /*0150*/  @P0 BRA `(.L_x_2) ;  /* 0x00000004006c0947 */ /* 0x000fea0003800000 */
[----:B------:R-:W-:Y:S01]  /*0160*/  ELECT P0, URZ, PT ;  /* 0x00000000003f782f */ /* 0x000fe20003800000 */
[----:B------:R-:W-:-:S12]  /*0170*/  BSSY B0, `(.L_x_2) ;  /* 0x0000059000007945 */ /* 0x000fd80003800000 */
[----:B------:R-:W-:Y:S05]  /*0180*/  @!P0 BRA `(.L_x_3) ;  /* 0x00000004005c8947 */ /* 0x000fea0003800000 */
[----:B------:R-:W0:Y:S01]  /*0190*/  S2UR UR8, SR_CgaCtaId ;  /* 0x00000000000879c3 */ /* 0x000e220000008800 */
[----:B------:R-:W-:Y:S01]  /*01a0*/  UMOV UR4, 0x400 ;  /* 0x0000040000047882 */ /* 0x000fe20000000000 */
[----:B------:R-:W-:Y:S01]  /*01b0*/  UMOV UR5, 0x1 ;  /* 0x0000000100057882 */ /* 0x000fe20000000000 */
[----:B------:R-:W-:Y:S02]  /*01c0*/  UMOV UR6, 0x80 ;  /* 0x0000008000067882 */ /* 0x000fe40000000000 */
[----:B------:R-:W-:-:S04]  /*01d0*/  UIADD3 UR6, -UR6, 0x100000, URZ ;  /* 0x0010000006067890 */ /* 0x000fc8000fffe13f */
[----:B------:R-:W-:Y:S02]  /*01e0*/  USHF.L.U32 UR7, UR6, 0xb, URZ ;  /* 0x0000000b06077899 */ /* 0x000fe4000800063f */
[----:B------:R-:W-:Y:S02]  /*01f0*/  USHF.L.U32 UR6, UR6, 0x1, URZ ;  /* 0x0000000106067899 */ /* 0x000fe4000800063f */
[----:B0-----:R-:W-:Y:S02]  /*0200*/  ULEA UR8, UR8, UR4, 0x18 ;  /* 0x0000000408087291 */ /* 0x001fe4000f8ec03f */
[----:B------:R-:W-:-:S04]  /*0210*/  UIADD3 UR4, -UR5, 0x100000, URZ ;  /* 0x0010000005047890 */ /* 0x000fc8000fffe13f */
[----:B------:R-:W-:Y:S02]  /*0220*/  USHF.L.U32 UR5, UR4, 0xb, URZ ;  /* 0x0000000b04057899 */ /* 0x000fe4000800063f */
[----:B------:R-:W-:Y:S01]  /*0230*/  USHF.L.U32 UR4, UR4, 0x1, URZ ;  /* 0x0000000104047899 */ /* 0x000fe2000800063f */
[----:B------:R-:W0:Y:S11]  /*0240*/  FENCE.VIEW.ASYNC.S ;  /* 0x00000000000073c6 */ /* 0x000e360000000000 */
[----:B0-----:R0:W1:Y:S01]  /*0250*/  SYNCS.EXCH.64 URZ, [UR8], UR4 ;  /* 0x00000004083f75b2 */ /* 0x0010620008000100 */
[----:B------:R0:W2:Y:S01]  /*0260*/  SYNCS.EXCH.64 URZ, [UR8+0x128], UR6 ;  /* 0x00012806083f75b2 */ /* 0x0000a20008000100 */
[----:B------:R0:W3:Y:S01]  /*0270*/  SYNCS.EXCH.64 URZ, [UR8+0x8], UR4 ;  /* 0x00000804083f75b2 */ /* 0x0000e20008000100 */
[----:B------:R0:W4:Y:S01]  /*0280*/  SYNCS.EXCH.64 URZ, [UR8+0x130], UR6 ;  /* 0x00013006083f75b2 */ /* 0x0001220008000100 */
[----:B------:R0:W0:Y:S01]  /*0290*/  SYNCS.EXCH.64 URZ, [UR8+0x10], UR4 ;  /* 0x00001004083f75b2 */ /* 0x0000220008000100 */
        /* <DEDUP_REMOVED lines=69> */
[----:B-1234-:R-:W-:Y:S01]  /*06f0*/  NOP ;  /* 0x0000000000007918 */ /* 0x01efe20000000000 */
.L_x_3:
[----:B0-----:R-:W-:Y:S05]  /*0700*/  BSYNC B0 ;  /* 0x0000000000007941 */ /* 0x001fea0003800000 */
.L_x_2:
[----:B------:R-:W0:Y:S01]  /*0710*/  SHFL.IDX PT, R6, R0, RZ, 0x1f ;  /* 0x00001fff00067589 */ /* 0x000e2200000e0000 */
[----:B------:R-:W-:Y:S01]  /*0720*/  ELECT P0, URZ, PT ;  /* 0x00000000003f782f */ /* 0x000fe20003800000 */
[----:B------:R-:W-:Y:S01]  /*0730*/  NOP ;  /* 0x0000000000007918 */ /* 0x000fe20000000000 */
[----:B------:R-:W-:Y:S01]  /*0740*/  ELECT P1, URZ, PT ;  /* 0x00000000003f782f */ /* 0x000fe20003820000 */
[----:B------:R1:W2:Y:S01]  /*0750*/  SHFL.IDX PT, R3, R0, RZ, 0x1f ;  /* 0x00001fff00037589 */ /* 0x0002a200000e0000 */
[----:B------:R-:W-:Y:S01]  /*0760*/  UMOV UR4, 0x20 ;  /* 0x0000002000047882 */ /* 0x000fe20000000000 */
[----:B------:R-:W-:Y:S01]  /*0770*/  UMOV UR11, 0x80 ;  /* 0x00000080000b7882 */ /* 0x000fe20000000000 */
[----:B------:R-:W-:Y:S01]  /*0780*/  NOP ;  /* 0x0000000000007918 */ /* 0x000fe20000000000 */
[----:B------:R-:W3:Y:S01]  /*0790*/  SHFL.IDX PT, R4, R4, RZ, 0x1f ;  /* 0x00001fff04047589 */ /* 0x000ee200000e0000 */
[C---:B------:R-:W-:Y:S01]  /*07a0*/  VIADD R33, R5.reuse, 0xffffffff ;  /* 0xffffffff05217836 */ /* 0x040fe20000000000 */
[----:B------:R-:W-:Y:S01]  /*07b0*/  ULDC.64 UR18, c[0x0][0x208] ;  /* 0x0000820000127ab9 */ /* 0x000fe20000000a00 */
[----:B------:R-:W-:-:S02]  /*07c0*/  ISETP.NE.AND P3, PT, R5, RZ, PT ;  /* 0x000000ff0500720c */ /* 0x000fc40003f65270 */
[----:B-1----:R-:W-:Y:S02]  /*07d0*/  SHF.R.S32.HI R0, RZ, 0x1f, R13 ;  /* 0x0000001fff007819 */ /* 0x002fe4000001140d */
[----:B------:R-:W-:Y:S02]  /*07e0*/  ISETP.GE.U32.AND P2, PT, R33, 0x2, PT ;  /* 0x000000022100780c */ /* 0x000fe40003f46070 */
[----:B------:R-:W-:-:S04]  /*07f0*/  LEA.HI R0, R0, R13, RZ, 0x7 ;  /* 0x0000000d00007211 */ /* 0x000fc800078f38ff */
[----:B------:R-:W-:Y:S02]  /*0800*/  LOP3.LUT R0, R0, 0xffffff80, RZ, 0xc0, !PT ;  /* 0xffffff8000007812 */ /* 0x000fe400078ec0ff */
[----:B0-----:R-:W-:-:S03]  /*0810*/  ISETP.NE.OR P0, PT, R6, RZ, !P0 ;  /* 0x000000ff0600720c */ /* 0x001fc60004705670 */
[----:B------:R-:W-:Y:S01]  /*0820*/  IMAD.IADD R11, R13, 0x1, -R0 ;  /* 0x000000010d0b7824 */ /* 0x000fe200078e0a00 */
[----:B--2---:R-:W-:Y:S02]  /*0830*/  ISETP.NE.OR P1, PT, R3, RZ, !P1 ;  /* 0x000000ff0300720c */ /* 0x004fe40004f25670 */
[----:B------:R-:W-:Y:S02]  /*0840*/  SHF.R.S32.HI R3, RZ, 0x1f, R2 ;  /* 0x0000001fff037819 */ /* 0x000fe40000011402 */
[----:B---3--:R-:W-:Y:S02]  /*0850*/  R2UR UR15, R4 ;  /* 0x00000000040f72ca */ /* 0x008fe400000e0000 */
[----:B------:R-:W-:-:S03]  /*0860*/  LEA.HI R3, R3, R2, RZ, 0x2 ;  /* 0x0000000203037211 */ /* 0x000fc600078f10ff */
[----:B------:R-:W-:Y:S01]  /*0870*/  VOTEU.ALL UP0, P0 ;  /* 0x00000000003f7886 */ /* 0x000fe20000000000 */
[----:B------:R-:W-:-:S03]  /*0880*/  LOP3.LUT R3, R3, 0xfffffffc, RZ, 0xc0, !PT ;  /* 0xfffffffc03037812 */ /* 0x000fc600078ec0ff */
[----:B------:R-:W-:Y:S01]  /*0890*/  VOTEU.ALL UP1, P1 ;  /* 0x00000000003f7886 */ /* 0x000fe20000820000 */
[----:B------:R-:W0:Y:S01]  /*08a0*/  @!UP0 S2UR UR7, SR_CgaCtaId ;  /* 0x00000000000789c3 */ /* 0x000e220000008800 */
[----:B------:R-:W-:Y:S01]  /*08b0*/  @!UP0 UMOV UR6, 0x400 ;  /* 0x0000040000068882 */ /* 0x000fe20000000000 */
[----:B------:R-:W-:-:S04]  /*08c0*/  @!UP0 UIADD3 UR4, -UR4, 0x100000, URZ ;  /* 0x0010000004048890 */ /* 0x000fc8000fffe13f */
[----:B------:R-:W-:Y:S02]  /*08d0*/  @!UP0 USHF.L.U32 UR5, UR4, 0xb, URZ ;  /* 0x0000000b04058899 */ /* 0x000fe4000800063f */
[----:B------:R-:W-:Y:S01]  /*08e0*/  @!UP0 USHF.L.U32 UR4, UR4, 0x1, URZ ;  /* 0x0000000104048899 */ /* 0x000fe2000800063f */
[----:B------:R-:W-:Y:S01]  /*08f0*/  IMAD.IADD R20, R2, 0x1, -R3 ;  /* 0x0000000102147824 */ /* 0x000fe200078e0a03 */
[----:B------:R-:W-:Y:S01]  /*0900*/  @!UP1 UMOV UR9, 0x400 ;  /* 0x0000040000099882 */ /* 0x000fe20000000000 */
[----:B------:R-:W-:Y:S01]  /*0910*/  VOTEU.ALL UP2, P1 ;  /* 0x00000000003f7886 */ /* 0x000fe20000840000 */
[----:B------:R-:W-:Y:S01]  /*0920*/  VOTEU.ALL UP3, P1 ;  /* 0x00000000003f7886 */ /* 0x000fe20000860000 */
[----:B------:R-:W-:Y:S01]  /*0930*/  VOTEU.ALL UP4, P1 ;  /* 0x00000000003f7886 */ /* 0x000fe20000880000 */
[----:B------:R-:W1:Y:S01]  /*0940*/  @!UP1 S2UR UR10, SR_CgaCtaId ;  /* 0x00000000000a99c3 */ /* 0x000e620000008800 */
[----:B------:R-:W-:Y:S01]  /*0950*/  VOTEU.ALL UP5, P1 ;  /* 0x00000000003f7886 */ /* 0x000fe200008a0000 */
[----:B0-----:R-:W-:-:S02]  /*0960*/  @!UP0 ULEA UR8, UR7, UR6, 0x18 ;  /* 0x0000000607088291 */ /* 0x001fc4000f8ec03f */
[----:B------:R-:W-:-:S04]  /*0970*/  @!UP1 UIADD3 UR6, -UR11, 0x100000, URZ ;  /* 0x001000000b069890 */ /* 0x000fc8000fffe13f */
[----:B------:R-:W-:Y:S02]  /*0980*/  @!UP1 USHF.L.U32 UR7, UR6, 0xb, URZ ;  /* 0x0000000b06079899 */ /* 0x000fe4000800063f */
[----:B------:R-:W-:Y:S01]  /*0990*/  @!UP1 USHF.L.U32 UR6, UR6, 0x1, URZ ;  /* 0x0000000106069899 */ /* 0x000fe2000800063f */
[----:B------:R-:W-:Y:S01]  /*09a0*/  VOTEU.ALL UP0, P0 ;  /* 0x00000000003f7886 */ /* 0x000fe20000000000 */
[----:B-1----:R-:W-:Y:S01]  /*09b0*/  @!UP1 ULEA UR9, UR10, UR9, 0x18 ;  /* 0x000000090a099291 */ /* 0x002fe2000f8ec03f */
[----:B------:R-:W-:Y:S02]  /*09c0*/  VOTEU.ALL UP1, P0 ;  /* 0x00000000003f7886 */ /* 0x000fe40000020000 */
[----:B------:R-:W-:Y:S01]  /*09d0*/  ULDC.64 UR10, c[0x0][0x598] ;  /* 0x00016600000a7ab9 */ /* 0x000fe20000000a00 */
[----:B------:R-:W-:Y:S01]  /*09e0*/  ISETP.NE.AND P0, PT, R20, 0x3, PT ;  /* 0x000000031400780c */ /* 0x000fe20003f05270 */
[----:B------:R-:W0:Y:S02]  /*09f0*/  FENCE.VIEW.ASYNC.S ;  /* 0x00000000000073c6 */ /* 0x000e240000000000 */
[----:B0-----:R0:W1:Y:S01]  /*0a00*/  @!UP0 SYNCS.EXCH.64 URZ, [UR8+0x280], UR4 ;  /* 0x00028004083f85b2 */ /* 0x0010620008000100 */
[----:B------:R-:W-:-:S02]  /*0a10*/  ISETP.NE.U32.AND P1, PT, RZ, UR10, PT ;  /* 0x0000000aff007c0c */ /* 0x000fc4000bf25070 */
[----:B------:R-:W-:Y:S02]  /*0a20*/  ISETP.EQ.OR P0, PT, R20, RZ, !P0 ;  /* 0x000000ff1400720c */ /* 0x000fe40004702670 */
[----:B------:R-:W-:Y:S02]  /*0a30*/  ISETP.NE.AND.EX P1, PT, RZ, UR11, PT, P1 ;  /* 0x0000000bff007c0c */ /* 0x000fe4000bf25310 */
[----:B------:R-:W-:-:S04]  /*0a40*/  ISETP.EQ.AND P0, PT, R5, RZ, P0 ;  /* 0x000000ff0500720c */ /* 0x000fc80000702270 */
[----:B------:R-:W-:-:S04]  /*0a50*/  SEL R7, RZ, 0x1, !P0 ;  /* 0x00000001ff077807 */ /* 0x000fc80004000000 */
[----:B------:R-:W-:Y:S01]  /*0a60*/  SEL R7, R7, 0x2, P2 ;  /* 0x0000000207077807 */ /* 0x000fe20001000000 */
[----:B------:R0:W1:Y:S01]  /*0a70*/  @!UP1 SYNCS.EXCH.64 URZ, [UR8+0x288], UR4 ;  /* 0x00028804083f95b2 */ /* 0x0000620008000100 */
[----:B------:R-:W-:Y:S01]  /*0a80*/  NOP ;  /* 0x0000000000007918 */ /* 0x000fe20000000000 */
[----:B------:R0:W1:Y:S01]  /*0a90*/  @!UP2 SYNCS.EXCH.64 URZ, [UR9+0x260], UR6 ;  /* 0x00026006093fa5b2 */ /* 0x0000620008000100 */
[----:B------:R0:W1:Y:S01]  /*0aa0*/  @!UP3 SYNCS.EXCH.64 URZ, [UR9+0x268], UR6 ;  /* 0x00026806093fb5b2 */ /* 0x0000620008000100 */
[----:B------:R0:W1:Y:S01]  /*0ab0*/  @!UP4 SYNCS.EXCH.64 URZ, [UR9+0x270], UR6 ;  /* 0x00027006093fc5b2 */ /* 0x0000620008000100 */
[----:B------:R0:W1:Y:S01]  /*0ac0*/  @!UP5 SYNCS.EXCH.64 URZ, [UR9+0x278], UR6 ;  /* 0x00027806093fd5b2 */ /* 0x0000620008000100 */
[----:B------:R-:W-:Y:S01]  /*0ad0*/  NOP ;  /* 0x0000000000007918 */ /* 0x000fe20000000000 */
[----:B-1----:R-:W-:Y:S06]  /*0ae0*/  BAR.SYNC.DEFER_BLOCKING 0x0 ;  /* 0x0000000000007b1d */ /* 0x002fec0000010000 */
[----:B0-----:R-:W-:Y:S05]  /*0af0*/  @!P1 BRA `(.L_x_4) ;  /* 0x00000000001c9947 */ /* 0x001fea0003800000 */
[----:B------:R-:W0:Y:S02]  /*0b00*/  LDC.64 R2, c[0x0][0x598] ;  /* 0x00016600ff027b82 */ /* 0x000e240000000a00 */
[----:B0-----:R-:W2:Y:S02]  /*0b10*/  LDG.E.64 R2, desc[UR18][R2.64] ;  /* 0x0000001202027981 */ /* 0x001ea4000c1e1b00 */
[----:B--2---:R-:W-:-:S04]  /*0b20*/  ISETP.NE.U32.AND P0, PT, R2, RZ, PT ;  /* 0x000000ff0200720c */ /* 0x004fc80003f05070 */
[----:B------:R-:W-:-:S13]  /*0b30*/  ISETP.NE.AND.EX P0, PT, R3, RZ, PT, P0 ;  /* 0x000000ff0300720c */ /* 0x000fda0003f05300 */
[----:B------:R-:W-:Y:S05]  /*0b40*/  @!P0 BRA `(.L_x_4) ;  /* 0x0000000000088947 */ /* 0x000fea0003800000 */
[----:B------:R2:W5:Y:S01]  /*0b50*/  LD.E R10, desc[UR18][R2.64] ;  /* 0x00000012020a7980 */ /* 0x000562000c101900 */
[----:B------:R-:W-:Y:S05]  /*0b60*/  BRA `(.L_x_5) ;  /* 0x0000000000207947 */ /* 0x000fea0003800000 */
.L_x_4:
[----:B------:R-:W-:Y:S02]  /*0b70*/  ULDC.64 UR4, c[0x0][0x588] ;  /* 0x0001620000047ab9 */ /* 0x000fe40000000a00 */
[----:B------:R-:W-:-:S04]  /*0b80*/  ISETP.NE.U32.AND P0, PT, RZ, UR4, PT ;  /* 0x00000004ff007c0c */ /* 0x000fc8000bf05070 */
[----:B------:R-:W-:-:S13]  /*0b90*/  ISETP.NE.AND.EX P0, PT, RZ, UR5, PT, P0 ;  /* 0x00000005ff007c0c */ /* 0x000fda000bf05300 */
[----:B------:R-:W-:Y:S05]  /*0ba0*/  @!P0 BRA `(.L_x_6) ;  /* 0x00000000000c8947 */ /* 0x000fea0003800000 */
[----:B------:R-:W0:Y:S02]  /*0bb0*/  LDC.64 R2, c[0x0][0x588] ;  /* 0x00016200ff027b82 */ /* 0x000e240000000a00 */
[----:B0-----:R0:W5:Y:S01]  /*0bc0*/  LDG.E R10, desc[UR18][R2.64] ;  /* 0x00000012020a7981 */ /* 0x001162000c1e1900 */
[----:B------:R-:W-:Y:S05]  /*0bd0*/  BRA `(.L_x_5) ;  /* 0x0000000000047947 */ /* 0x000fea0003800000 */
.L_x_6:
[----:B------:R-:W1:Y:S02]  /*0be0*/  LDC R10, c[0x0][0x580] ;  /* 0x00016000ff0a7b82 */ /* 0x000e640000000800 */
.L_x_5:
[----:B------:R-:W-:Y:S02]  /*0bf0*/  ULDC.64 UR4, c[0x0][0x5a0] ;  /* 0x0001680000047ab9 */ /* 0x000fe40000000a00 */
[----:B------:R-:W-:-:S04]  /*0c00*/  ISETP.NE.U32.AND P0, PT, RZ, UR4, PT ;  /* 0x00000004ff007c0c */ /* 0x000fc8000bf05070 */
[----:B------:R-:W-:-:S13]  /*0c10*/  ISETP.NE.AND.EX P0, PT, RZ, UR5, PT, P0 ;  /* 0x00000005ff007c0c */ /* 0x000fda000bf05300 */
[----:B------:R-:W-:Y:S05]  /*0c20*/  @!P0 BRA `(.L_x_7) ;  /* 0x00000000001c8947 */ /* 0x000fea0003800000 */
[----:B0-2---:R-:W0:Y:S02]  /*0c30*/  LDC.64 R2, c[0x0][0x5a0] ;  /* 0x00016800ff027b82 */ /* 0x005e240000000a00 */
[----:B0-----:R-:W2:Y:S02]  /*0c40*/  LDG.E.64 R2, desc[UR18][R2.64] ;  /* 0x0000001202027981 */ /* 0x001ea4000c1e1b00 */
[----:B--2---:R-:W-:-:S04]  /*0c50*/  ISETP.NE.U32.AND P0, PT, R2, RZ, PT ;  /* 0x000000ff0200720c */ /* 0x004fc80003f05070 */
[----:B------:R-:W-:-:S13]  /*0c60*/  ISETP.NE.AND.EX P0, PT, R3, RZ, PT, P0 ;  /* 0x000000ff0300720c */ /* 0x000fda0003f05300 */
[----:B------:R-:W-:Y:S05]  /*0c70*/  @!P0 BRA `(.L_x_7) ;  /* 0x0000000000088947 */ /* 0x000fea0003800000 */
[----:B------:R0:W5:Y:S01]  /*0c80*/  LD.E R12, desc[UR18][R2.64] ;  /* 0x00000012020c7980 */ /* 0x000162000c101900 */
[----:B------:R-:W-:Y:S05]  /*0c90*/  BRA `(.L_x_8) ;  /* 0x0000000000207947 */ /* 0x000fea0003800000 */
.L_x_7:
[----:B------:R-:W-:Y:S02]  /*0ca0*/  ULDC.64 UR4, c[0x0][0x590] ;  /* 0x0001640000047ab9 */ /* 0x000fe40000000a00 */
[----:B------:R-:W-:-:S04]  /*0cb0*/  ISETP.NE.U32.AND P0, PT, RZ, UR4, PT ;  /* 0x00000004ff007c0c */ /* 0x000fc8000bf05070 */
[----:B------:R-:W-:-:S13]  /*0cc0*/  ISETP.NE.AND.EX P0, PT, RZ, UR5, PT, P0 ;  /* 0x00000005ff007c0c */ /* 0x000fda000bf05300 */
[----:B------:R-:W-:Y:S05]  /*0cd0*/  @!P0 BRA `(.L_x_9) ;  /* 0x00000000000c8947 */ /* 0x000fea0003800000 */
[----:B0-2---:R-:W0:Y:S02]  /*0ce0*/  LDC.64 R2, c[0x0][0x590] ;  /* 0x00016400ff027b82 */ /* 0x005e240000000a00 */
[----:B0-----:R4:W5:Y:S01]  /*0cf0*/  LDG.E R12, desc[UR18][R2.64] ;  /* 0x00000012020c7981 */ /* 0x001962000c1e1900 */
[----:B------:R-:W-:Y:S05]  /*0d00*/  BRA `(.L_x_8) ;  /* 0x0000000000047947 */ /* 0x000fea0003800000 */
.L_x_9:
[----:B------:R-:W3:Y:S02]  /*0d10*/  LDC R12, c[0x0][0x584] ;  /* 0x00016100ff0c7b82 */ /* 0x000ee40000000800 */
.L_x_8:
[----:B------:R-:W1:Y:S01]  /*0d20*/  LDC R0, c[0x0][0x65c] ;  /* 0x00019700ff007b82 */ /* 0x000e620000000800 */
[----:B------:R-:W0:Y:S01]  /*0d30*/  S2R R21, SR_CTAID.Y ;  /* 0x0000000000157919 */ /* 0x000e220000002600 */
[----:B------:R-:W-:Y:S01]  /*0d40*/  ULDC UR8, c[0x0][0x28c] ;  /* 0x0000a30000087ab9 */ /* 0x000fe20000000800 */
[----:B------:R-:W-:Y:S01]  /*0d50*/  ISETP.NE.AND P0, PT, R5, 0x2, PT ;  /* 0x000000020500780c */ /* 0x000fe20003f05270 */
[----:B------:R-:W-:Y:S01]  /*0d60*/  UIADD3 UR8, UR8, 0x1f, URZ ;  /* 0x0000001f08087890 */ /* 0x000fe2000fffe03f */
[----:B------:R-:W3:Y:S01]  /*0d70*/  S2R R14, SR_CTAID.X ;  /* 0x00000000000e7919 */ /* 0x000ee20000002500 */
[----:B------:R-:W-:Y:S01]  /*0d80*/  UMOV UR5, URZ ;  /* 0x0000003f00057c82 */ /* 0x000fe20008000000 */
[----:B------:R-:W-:Y:S01]  /*0d90*/  UMOV UR4, URZ ;  /* 0x0000003f00047c82 */ /* 0x000fe20008000000 */
[----:B------:R-:W-:-:S04]  /*0da0*/  USHF.R.S32.HI UR9, URZ, 0x1f, UR8 ;  /* 0x0000001f3f097899 */ /* 0x000fc80008011408 */
[----:B------:R-:W-:-:S04]  /*0db0*/  ULEA.HI UR9, UR9, UR8, URZ, 0x5 ;  /* 0x0000000809097291 */ /* 0x000fc8000f8f283f */
[----:B------:R-:W-:Y:S01]  /*0dc0*/  USHF.R.S32.HI UR13, URZ, 0x5, UR9 ;  /* 0x000000053f0d7899 */ /* 0x000fe20008011409 */
[----:B-1----:R-:W-:-:S13]  /*0dd0*/  ISETP.NE.AND P2, PT, R0, 0x1, PT ;  /* 0x000000010000780c */ /* 0x002fda0003f45270 */
[----:B------:R-:W3:Y:S01]  /*0de0*/  @P2 LDC R15, c[0x0][0x10] ;  /* 0x00000400ff0f2b82 */ /* 0x000ee20000000800 */
[----:B0-2-4-:R-:W-:Y:S02]  /*0df0*/  @P2 IMAD.MOV.U32 R2, RZ, RZ, R21 ;  /* 0x000000ffff022224 */ /* 0x015fe400078e0015 */
[----:B------:R-:W-:Y:S02]  /*0e00*/  @P2 IMAD.MOV.U32 R3, RZ, RZ, RZ ;  /* 0x000000ffff032224 */ /* 0x000fe400078e00ff */
[----:B------:R-:W-:-:S03]  /*0e10*/  @P2 IMAD.MOV.U32 R5, RZ, RZ, RZ ;  /* 0x000000ffff052224 */ /* 0x000fc600078e00ff */
[----:B------:R-:W0:Y:S01]  /*0e20*/  @!P2 LDC R9, c[0x0][0xc] ;  /* 0x00000300ff09ab82 */ /* 0x000e220000000800 */
[----:B------:R-:W-:Y:S01]  /*0e30*/  ULDC UR6, c[0x0][0xc] ;  /* 0x0000030000067ab9 */ /* 0x000fe20000000800 */
[----:B------:R-:W-:Y:S02]  /*0e40*/  ULDC UR7, c[0x0][0x10] ;  /* 0x0000040000077ab9 */ /* 0x000fe40000000800 */
[----:B------:R-:W-:-:S04]  /*0e50*/  UIMAD.WIDE.U32 UR6, UR6, UR7, URZ ;  /* 0x00000007060672a5 */ /* 0x000fc8000f8e003f */
[----:B------:R-:W1:Y:S01]  /*0e60*/  LDC R8, c[0x0][0x14] ;  /* 0x00000500ff087b82 */ /* 0x000e620000000800 */
[----:B---3--:R-:W-:-:S04]  /*0e70*/  @P2 IMAD.WIDE.U32 R2, R14, R15, R2 ;  /* 0x0000000f0e022225 */ /* 0x008fc800078e0002 */
[----:B------:R-:W-:Y:S02]  /*0e80*/  IMAD.MOV.U32 R15, RZ, RZ, RZ ;  /* 0x000000ffff0f7224 */ /* 0x000fe400078e00ff */
[----:B------:R-:W-:Y:S02]  /*0e90*/  @P2 IMAD.IADD R3, R3, 0x1, R5 ;  /* 0x0000000103032824 */ /* 0x000fe400078e0205 */
[----:B0-----:R-:W-:-:S04]  /*0ea0*/  @!P2 IMAD.WIDE.U32 R4, R9, R21, R14 ;  /* 0x000000150904a225 */ /* 0x001fc800078e000e */
[----:B------:R-:W-:Y:S02]  /*0eb0*/  @!P2 IMAD.MOV.U32 R2, RZ, RZ, R4 ;  /* 0x000000ffff02a224 */ /* 0x000fe400078e0004 */
[----:B------:R-:W-:Y:S02]  /*0ec0*/  @!P2 IMAD.MOV.U32 R3, RZ, RZ, R5 ;  /* 0x000000ffff03a224 */ /* 0x000fe400078e0005 */
[C---:B-1----:R-:W-:Y:S02]  /*0ed0*/  IMAD R17, R8.reuse, UR7, RZ ;  /* 0x0000000708117c24 */ /* 0x042fe4000f8e02ff */
[----:B------:R-:W-:Y:S01]  /*0ee0*/  IMAD.WIDE.U32 R8, R8, UR6, RZ ;  /* 0x0000000608087c25 */ /* 0x000fe2000f8e00ff */
[----:B------:R-:W-:-:S03]  /*0ef0*/  ULDC.64 UR6, c[0x0][0x650] ;  /* 0x0001940000067ab9 */ /* 0x000fc60000000a00 */
[----:B------:R-:W-:Y:S01]  /*0f00*/  IMAD.IADD R0, R9, 0x1, R17 ;  /* 0x0000000109007824 */ /* 0x000fe200078e0211 */
[----:B------:R-:W-:Y:S06]  /*0f10*/  @P0 BRA `(.L_x_10) ;  /* 0x0000000000280947 */ /* 0x000fec0003800000 */
[----:B------:R-:W-:Y:S01]  /*0f20*/  UIMAD.WIDE.U32 UR4, UR13, -0x45306eb3, URZ ;  /* 0xbacf914d0d0478a5 */ /* 0x000fe2000f8e003f */
[----:B------:R-:W-:Y:S01]  /*0f30*/  IADD3 R2, P0, R2, R8, RZ ;  /* 0x0000000802027210 */ /* 0x000fe20007f1e0ff */
[----:B------:R-:W-:Y:S02]  /*0f40*/  UISETP.GE.U32.AND UP0, UPT, UR13, 0x25, UPT ;  /* 0x000000250d00788c */ /* 0x000fe4000bf06070 */
[----:B------:R-:W-:Y:S02]  /*0f50*/  UIADD3 UR4, -UR5, UR13, URZ ;  /* 0x0000000d05047290 */ /* 0x000fe4000fffe13f */
[----:B------:R-:W-:Y:S02]  /*0f60*/  IMAD.X R3, R0, 0x1, R3, P0 ;  /* 0x0000000100037824 */ /* 0x000fe400000e0603 */
[----:B------:R-:W-:-:S04]  /*0f70*/  ULEA.HI UR4, UR4, UR5, URZ, 0x1f ;  /* 0x0000000504047291 */ /* 0x000fc8000f8ff83f */
[----:B------:R-:W-:-:S03]  /*0f80*/  USHF.R.U32.HI UR5, URZ, 0x5, UR4 ;  /* 0x000000053f057899 */ /* 0x000fc60008011604 */
[----:B------:R-:W-:Y:S01]  /*0f90*/  UMOV UR4, URZ ;  /* 0x0000003f00047c82 */ /* 0x000fe20008000000 */
[----:B------:R-:W-:Y:S02]  /*0fa0*/  @UP0 ULOP3.LUT UR4, UR5, 0x1, URZ, 0xc0, !UPT ;  /* 0x0000000105040892 */ /* 0x000fe4000f8ec03f */
[----:B------:R-:W-:-:S12]  /*0fb0*/  UIMAD UR5, UR5, -0x25, UR13 ;  /* 0xffffffdb050578a4 */ /* 0x000fd8000f8e020d */
.L_x_10:
[----:B------:R-:W-:Y:S01]  /*0fc0*/  ISETP.GE.U32.AND P0, PT, R2, UR6, PT ;  /* 0x0000000602007c0c */ /* 0x000fe2000bf06070 */
[----:B------:R-:W-:Y:S01]  /*0fd0*/  IMAD.MOV.U32 R6, RZ, RZ, -0x1 ;  /* 0xffffffffff067424 */ /* 0x000fe200078e00ff */
[----:B------:R-:W-:Y:S01]  /*0fe0*/  PRMT R16, RZ, 0x7610, R16 ;  /* 0x00007610ff107816 */ /* 0x000fe20000000010 */
[----:B------:R-:W-:Y:S01]  /*0ff0*/  IMAD.MOV.U32 R5, RZ, RZ, -0x1 ;  /* 0xffffffffff057424 */ /* 0x000fe200078e00ff */
[----:B------:R-:W-:Y:S01]  /*1000*/  ISETP.GE.U32.AND.EX P0, PT, R3, UR7, PT, P0 ;  /* 0x0000000703007c0c */ /* 0x000fe2000bf06100 */
[----:B------:R-:W-:-:S12]  /*1010*/  IMAD.MOV.U32 R4, RZ, RZ, -0x1 ;  /* 0xffffffffff047424 */ /* 0x000fd800078e00ff */
[----:B------:R-:W-:Y:S05]  /*1020*/  @P0 BRA `(.L_x_11) ;  /* 0x00000004005c0947 */ /* 0x000fea0003800000 */
[----:B------:R-:W0:Y:S01]  /*1030*/  LDC.64 R24, c[0x0][0x628] ;  /* 0x00018a00ff187b82 */ /* 0x000e220000000a00 */
[----:B------:R-:W-:Y:S02]  /*1040*/  IMAD.MOV.U32 R4, RZ, RZ, R2 ;  /* 0x000000ffff047224 */ /* 0x000fe400078e0002 */
[----:B------:R-:W-:-:S05]  /*1050*/  IMAD.MOV.U32 R5, RZ, RZ, R3 ;  /* 0x000000ffff057224 */ /* 0x000fca00078e0003 */
[----:B------:R-:W1:Y:S08]  /*1060*/  LDC R6, c[0x0][0x630] ;  /* 0x00018c00ff067b82 */ /* 0x000e700000000800 */
[----:B------:R-:W2:Y:S01]  /*1070*/  LDC.64 R26, c[0x0][0x620] ;  /* 0x00018800ff1a7b82 */ /* 0x000ea20000000a00 */
[----:B0-----:R-:W-:-:S04]  /*1080*/  ISETP.NE.U32.AND P0, PT, R24, RZ, PT ;  /* 0x000000ff1800720c */ /* 0x001fc80003f05070 */
[----:B------:R-:W-:-:S13]  /*1090*/  ISETP.NE.AND.EX P0, PT, R25, RZ, PT, P0 ;  /* 0x000000ff1900720c */ /* 0x000fda0003f05300 */
[----:B-12---:R-:W-:Y:S05]  /*10a0*/  @!P0 BRA `(.L_x_12) ;  /* 0x0000000000288947 */ /* 0x006fea0003800000 */
[----:B------:R-:W0:Y:S02]  /*10b0*/  LDC R19, c[0x0][0x634] ;  /* 0x00018d00ff137b82 */ /* 0x000e240000000800 */
[----:B0-----:R-:W-:-:S05]  /*10c0*/  IADD3 R19, P0, R2, R19, RZ ;  /* 0x0000001302137210 */ /* 0x001fca0007f1e0ff */
[----:B------:R-:W-:-:S04]  /*10d0*/  IMAD.X R23, RZ, RZ, R3, P0 ;  /* 0x000000ffff177224 */ /* 0x000fc800000e0603 */
[----:B------:R-:W-:-:S04]  /*10e0*/  IMAD.WIDE.U32 R4, R23, R24, RZ ;  /* 0x0000001817047225 */ /* 0x000fc800078e00ff */
[----:B------:R-:W-:-:S04]  /*10f0*/  IMAD.WIDE.U32 R16, P0, R19, R25, R4 ;  /* 0x0000001913107225 */ /* 0x000fc80007800004 */
[----:B------:R-:W-:-:S04]  /*1100*/  IMAD.WIDE.U32 R4, R19, R24, RZ ;  /* 0x0000001813047225 */ /* 0x000fc800078e00ff */
[----:B------:R-:W-:Y:S01]  /*1110*/  IMAD.X R19, RZ, RZ, RZ, P0 ;  /* 0x000000ffff137224 */ /* 0x000fe200000e06ff */
[----:B------:R-:W-:Y:S01]  /*1120*/  IADD3 RZ, P0, R5, R16, RZ ;  /* 0x0000001005ff7210 */ /* 0x000fe20007f1e0ff */
[----:B------:R-:W-:-:S04]  /*1130*/  IMAD.MOV.U32 R18, RZ, RZ, R17 ;  /* 0x000000ffff127224 */ /* 0x000fc800078e0011 */
[----:B------:R-:W-:-:S08]  /*1140*/  IMAD.WIDE.U32.X R4, R23, R25, R18, P0 ;  /* 0x0000001917047225 */ /* 0x000fd000000e0412 */
.L_x_12:
[--C-:B------:R-:W-:Y:S01]  /*1150*/  SHF.R.U64 R32, R4, R6, R5.reuse ;  /* 0x0000000604207219 */ /* 0x100fe20000001205 */
[----:B------:R-:W0:Y:S01]  /*1160*/  LDC.64 R28, c[0x0][0x640] ;  /* 0x00019000ff1c7b82 */ /* 0x000e220000000a00 */
[----:B------:R-:W-:Y:S01]  /*1170*/  I2FP.F32.U32 R4, R14 ;  /* 0x0000000e00047245 */ /* 0x000fe20000201000 */
[----:B------:R-:W-:Y:S01]  /*1180*/  ULDC UR6, c[0x0][0x150] ;  /* 0x0000540000067ab9 */ /* 0x000fe20000000800 */
[----:B------:R-:W-:Y:S02]  /*1190*/  SHF.R.U32.HI R5, RZ, R6, R5 ;  /* 0x00000006ff057219 */ /* 0x000fe40000011605 */
[----:B------:R-:W-:Y:S01]  /*11a0*/  IADD3 R17, P0, RZ, -R32, RZ ;  /* 0x80000020ff117210 */ /* 0x000fe20007f1e0ff */
[----:B------:R-:W-:Y:S01]  /*11b0*/  FMUL R6, R4, UR6 ;  /* 0x0000000604067c20 */ /* 0x000fe20008400000 */
[----:B------:R-:W-:Y:S01]  /*11c0*/  ULDC UR6, c[0x0][0x154] ;  /* 0x0000550000067ab9 */ /* 0x000fe20000000800 */
[----:B------:R-:W1:Y:S02]  /*11d0*/  LDC R18, c[0x0][0x618] ;  /* 0x00018600ff127b82 */ /* 0x000e640000000800 */
[----:B------:R-:W-:-:S02]  /*11e0*/  IMAD.X R19, RZ, RZ, ~R5, P0 ;  /* 0x000000ffff137224 */ /* 0x000fc400000e0e05 */
[----:B------:R-:W2:Y:S01]  /*11f0*/  F2I.U32.TRUNC.NTZ R6, R6 ;  /* 0x0000000600067305 */ /* 0x000ea2000020f000 */
[----:B------:R-:W-:-:S03]  /*1200*/  IMAD.WIDE.U32 R4, R17, R26, R2 ;  /* 0x0000001a11047225 */ /* 0x000fc600078e0002 */
[----:B------:R-:W3:Y:S01]  /*1210*/  LDC R15, c[0x0][0x144] ;  /* 0x00005100ff0f7b82 */ /* 0x000ee20000000800 */
[----:B------:R-:W-:-:S04]  /*1220*/  IMAD R16, R19, R26, RZ ;  /* 0x0000001a13107224 */ /* 0x000fc800078e02ff */
[----:B------:R-:W-:-:S03]  /*1230*/  IMAD R17, R17, R27, R16 ;  /* 0x0000001b11117224 */ /* 0x000fc600078e0210 */
[----:B------:R-:W4:Y:S01]  /*1240*/  LDC R22, c[0x0][0x608] ;  /* 0x00018200ff167b82 */ /* 0x000f220000000800 */
[----:B------:R-:W-:Y:S01]  /*1250*/  IMAD.IADD R17, R5, 0x1, R17 ;  /* 0x0000000105117824 */ /* 0x000fe200078e0211 */
[----:B0-----:R-:W-:Y:S01]  /*1260*/  ISETP.NE.U32.AND P0, PT, R28, RZ, PT ;  /* 0x000000ff1c00720c */ /* 0x001fe20003f05070 */
[----:B--2---:R-:W-:-:S03]  /*1270*/  IMAD.MOV R5, RZ, RZ, -R6 ;  /* 0x000000ffff057224 */ /* 0x004fc600078e0a06 */
[----:B------:R-:W-:Y:S02]  /*1280*/  ISETP.NE.AND.EX P0, PT, R29, RZ, PT, P0 ;  /* 0x000000ff1d00720c */ /* 0x000fe40003f05300 */
[----:B------:R-:W0:Y:S01]  /*1290*/  LDC R19, c[0x0][0x658] ;  /* 0x00019600ff137b82 */ /* 0x000e220000000800 */
[-CC-:B-1----:R-:W-:Y:S02]  /*12a0*/  SHF.R.U64 R26, R4, R18.reuse, R17.reuse ;  /* 0x00000012041a7219 */ /* 0x182fe40000001211 */
[----:B------:R-:W-:Y:S02]  /*12b0*/  I2FP.F32.U32 R4, R21 ;  /* 0x0000001500047245 */ /* 0x000fe40000201000 */
[----:B------:R-:W-:Y:S01]  /*12c0*/  SHF.R.U32.HI R17, RZ, R18, R17 ;  /* 0x00000012ff117219 */ /* 0x000fe20000011611 */
[----:B------:R-:W-:Y:S02]  /*12d0*/  IMAD.MOV.U32 R18, RZ, RZ, 0x1 ;  /* 0x00000001ff127424 */ /* 0x000fe400078e00ff */
[----:B------:R-:W1:Y:S01]  /*12e0*/  LDC R24, c[0x0][0x148] ;  /* 0x00005200ff187b82 */ /* 0x000e620000000800 */
[----:B---3--:R-:W-:-:S02]  /*12f0*/  IMAD R6, R15, R5, R14 ;  /* 0x000000050f067224 */ /* 0x008fc400078e020e */
[----:B------:R-:W-:Y:S01]  /*1300*/  FMUL R5, R4, UR6 ;  /* 0x0000000604057c20 */ /* 0x000fe20008400000 */
[----:B------:R-:W-:-:S04]  /*1310*/  IMAD.MOV.U32 R4, RZ, RZ, -0x1 ;  /* 0xffffffffff047424 */ /* 0x000fc800078e00ff */
[----:B------:R-:W2:Y:S01]  /*1320*/  LDC R25, c[0x0][0x600] ;  /* 0x00018000ff197b82 */ /* 0x000ea20000000800 */
[-CC-:B----4-:R-:W-:Y:S02]  /*1330*/  SHF.R.U64 R34, R26, R22.reuse, R17.reuse ;  /* 0x000000161a227219 */ /* 0x190fe40000001211 */
[----:B------:R-:W-:Y:S02]  /*1340*/  SHF.R.U32.HI R14, RZ, R22, R17 ;  /* 0x00000016ff0e7219 */ /* 0x000fe40000011611 */
[----:B------:R3:W4:Y:S03]  /*1350*/  F2I.U32.TRUNC.NTZ R22, R5 ;  /* 0x0000000500167305 */ /* 0x000726000020f000 */
[----:B------:R-:W1:Y:S01]  /*1360*/  LDC R27, c[0x0][0x648] ;  /* 0x00019200ff1b7b82 */ /* 0x000e620000000800 */
[-C--:B0-----:R-:W-:Y:S02]  /*1370*/  SHF.R.U64 R36, R34, R19.reuse, R14 ;  /* 0x0000001322247219 */ /* 0x081fe4000000120e */
[----:B------:R-:W-:-:S02]  /*1380*/  SHF.L.U32 R4, R4, R19, RZ ;  /* 0x0000001304047219 */ /* 0x000fc400000006ff */
[-C--:B------:R-:W-:Y:S02]  /*1390*/  SHF.R.U32.HI R14, RZ, R19.reuse, R14 ;  /* 0x00000013ff0e7219 */ /* 0x080fe4000001160e */
[----:B------:R-:W-:Y:S01]  /*13a0*/  SHF.L.U32 R18, R18, R19, RZ ;  /* 0x0000001312127219 */ /* 0x000fe200000006ff */
[----:B------:R-:W0:Y:S01]  /*13b0*/  LDC R31, c[0x0][0x638] ;  /* 0x00018e00ff1f7b82 */ /* 0x000e220000000800 */
[----:B------:R-:W-:Y:S01]  /*13c0*/  LOP3.LUT R19, RZ, R4, RZ, 0x33, !PT ;  /* 0x00000004ff137212 */ /* 0x000fe200078e33ff */
[----:B------:R-:W-:Y:S02]  /*13d0*/  IMAD.MOV.U32 R4, RZ, RZ, R36 ;  /* 0x000000ffff047224 */ /* 0x000fe400078e0024 */
[----:B---3--:R-:W-:-:S04]  /*13e0*/  IMAD.MOV.U32 R5, RZ, RZ, R14 ;  /* 0x000000ffff057224 */ /* 0x008fc800078e000e */
[----:B------:R-:W3:Y:S01]  /*13f0*/  LDC R30, c[0x0][0x610] ;  /* 0x00018400ff1e7b82 */ /* 0x000ee20000000800 */
[----:B----4-:R-:W-:Y:S05]  /*1400*/  @!P0 BRA `(.L_x_13) ;  /* 0x0000000000288947 */ /* 0x010fea0003800000 */
[----:B------:R-:W4:Y:S02]  /*1410*/  LDC R17, c[0x0][0x64c] ;  /* 0x00019300ff117b82 */ /* 0x000f240000000800 */
[----:B----4-:R-:W-:-:S05]  /*1420*/  IADD3 R17, P0, R36, R17, RZ ;  /* 0x0000001124117210 */ /* 0x010fca0007f1e0ff */
        /* <DEDUP_REMOVED lines=8> */
.L_x_13:
[----:B-1----:R-:W-:Y:S01]  /*14b0*/  SHF.R.U64 R4, R4, R27, R5 ;  /* 0x0000001b04047219 */ /* 0x002fe20000001205 */
[----:B--2---:R-:W-:Y:S01]  /*14c0*/  VIADD R5, R25, 0xffffffff ;  /* 0xffffffff19057836 */ /* 0x004fe20000000000 */
[----:B------:R-:W-:Y:S01]  /*14d0*/  LOP3.LUT R19, R34, R19, RZ, 0xc0, !PT ;  /* 0x0000001322137212 */ /* 0x000fe200078ec0ff */
[----:B------:R-:W-:Y:S02]  /*14e0*/  IMAD.MOV R22, RZ, RZ, -R22 ;  /* 0x000000ffff167224 */ /* 0x000fe400078e0a16 */
[----:B------:R-:W-:Y:S01]  /*14f0*/  IMAD.MOV R14, RZ, RZ, -R4 ;  /* 0x000000ffff0e7224 */ /* 0x000fe200078e0a04 */
[----:B------:R-:W-:Y:S01]  /*1500*/  LOP3.LUT R5, R26, R5, RZ, 0xc0, !PT ;  /* 0x000000051a057212 */ /* 0x000fe200078ec0ff */
[----:B------:R-:W-:Y:S02]  /*1510*/  IMAD R19, R18, R4, R19 ;  /* 0x0000000412137224 */ /* 0x000fe400078e0213 */
[----:B------:R-:W-:Y:S02]  /*1520*/  @P2 IMAD R6, R24, R22, R21 ;  /* 0x0000001618062224 */ /* 0x000fe400078e0215 */
[----:B0-----:R-:W-:-:S02]  /*1530*/  IMAD R4, R14, R31, R36 ;  /* 0x0000001f0e047224 */ /* 0x001fc400078e0224 */
[----:B---3--:R-:W-:Y:S02]  /*1540*/  IMAD R6, R19, R30, R6 ;  /* 0x0000001e13067224 */ /* 0x008fe400078e0206 */
[----:B------:R-:W-:Y:S02]  /*1550*/  IMAD R15, R4, R25, R5 ;  /* 0x00000019040f7224 */ /* 0x000fe400078e0205 */
[----:B------:R-:W-:Y:S02]  /*1560*/  IMAD.MOV.U32 R16, RZ, RZ, 0x1 ;  /* 0x00000001ff107424 */ /* 0x000fe400078e00ff */
[----:B------:R-:W-:Y:S01]  /*1570*/  IMAD.MOV.U32 R4, RZ, RZ, R32 ;  /* 0x000000ffff047224 */ /* 0x000fe200078e0020 */
[----:B------:R-:W-:Y:S02]  /*1580*/  SEL R5, R15, R6, !P2 ;  /* 0x000000060f057207 */ /* 0x000fe40005000000 */
[----:B------:R-:W-:-:S07]  /*1590*/  SEL R6, R6, R15, !P2 ;  /* 0x0000000f06067207 */ /* 0x000fce0005000000 */
.L_x_11:
[----:B------:R-:W-:Y:S05]  /*15a0*/  @!P3 BRA `(.L_x_14) ;  /* 0x0000006c0040b947 */ /* 0x000fea0003800000 */
[----:B------:R-:W-:-:S13]  /*15b0*/  ISETP.GT.U32.AND P0, PT, R33, 0x1, PT ;  /* 0x000000012100780c */ /* 0x000fda0003f04070 */
[----:B------:R-:W-:Y:S05]  /*15c0*/  @P0 EXIT ;  /* 0x000000000000094d */ /* 0x000fea0003800000 */
.L_x_15:
[----:B------:R-:W-:-:S08]  /*15d0*/  NOP ;  /* 0x0000000000007918 */ /* 0x000fd00000000000 */
[----:B------:R-:W0:Y:S02]  /*15e0*/  USETMAXREG.TRY_ALLOC.CTAPOOL UP0, 0xe8 ;  /* 0x000000e8000079c8 */ /* 0x000e240008000600 */
[----:B0-----:R-:W-:-:S13]  /*15f0*/  PLOP3.LUT P0, PT, PT, PT, UP0, 0x80, 0x0 ;  /* 0x000000000000781c */ /* 0x001fda0003f0f008 */
[----:B------:R-:W-:Y:S05]  /*1600*/  @!P0 BRA `(.L_x_15) ;  /* 0xfffffffc00f08947 */ /* 0x000fea000383ffff */
[----:B------:R-:W-:-:S13]  /*1610*/  LOP3.LUT P0, RZ, R16, 0xff, RZ, 0xc0, !PT ;  /* 0x000000ff10ff7812 */ /* 0x000fda000780c0ff */
[----:B------:R-:W-:Y:S05]  /*1620*/  @!P0 EXIT ;  /* 0x000000000000894d */ /* 0x000fea0003800000 */
[----:B------:R-:W0:Y:S01]  /*1630*/  S2UR UR6, SR_CgaCtaId ;  /* 0x00000000000679c3 */ /* 0x000e220000008800 */
[----:B------:R-:W-:Y:S01]  /*1640*/  SHF.R.S32.HI R14, RZ, 0x1f, R11 ;  /* 0x0000001fff0e7819 */ /* 0x000fe2000001140b */
[----:B------:R-:W-:Y:S01]  /*1650*/  UIADD3 UR7, UR15, -0x1, URZ ;  /* 0xffffffff0f077890 */ /* 0x000fe2000fffe03f */
[----:B------:R-:W-:Y:S01]  /*1660*/  LOP3.LUT R146, R7, 0x1, RZ, 0xfc, !PT ;  /* 0x0000000107927812 */ /* 0x000fe200078efcff */
[----:B------:R-:W-:Y:S01]  /*1670*/  UMOV UR12, 0x400 ;  /* 0x00000400000c7882 */ /* 0x000fe20000000000 */
[CC--:B------:R-:W-:Y:S01]  /*1680*/  LEA.HI R13, R14.reuse, R11.reuse, RZ, 0x2 ;  /* 0x0000000b0e0d7211 */ /* 0x0c0fe200078f10ff */
[----:B------:R-:W-:Y:S01]  /*1690*/  UISETP.LT.AND UP0, UPT, UR13, 0x1, UPT ;  /* 0x000000010d00788c */ /* 0x000fe2000bf01270 */
[----:B------:R-:W-:Y:S01]  /*16a0*/  LEA.HI R17, R14, R11, RZ, 0x5 ;  /* 0x0000000b0e117211 */ /* 0x000fe200078f28ff */
[----:B------:R-:W-:Y:S01]  /*16b0*/  USHF.L.U32 UR21, UR13, 0x1, URZ ;  /* 0x000000010d157899 */ /* 0x000fe2000800063f */
[--C-:B------:R-:W-:Y:S01]  /*16c0*/  SHF.R.S32.HI R15, RZ, 0x2, R13.reuse ;  /* 0x00000002ff0f7819 */ /* 0x100fe2000001140d */
[----:B------:R-:W-:Y:S01]  /*16d0*/  USEL UR14, UR13, 0x1, UP0 ;  /* 0x000000010d0e7887 */ /* 0x000fe20008000000 */
[----:B------:R-:W-:Y:S01]  /*16e0*/  SHF.R.S32.HI R16, RZ, 0x1f, R13 ;  /* 0x0000001fff107819 */ /* 0x000fe2000001140d */
[----:B------:R-:W-:Y:S01]  /*16f0*/  UISETP.NE.AND UP0, UPT, UR7, URZ, UPT ;  /* 0x0000003f0700728c */ /* 0x000fe2000bf05270 */
[----:B------:R-:W-:Y:S01]  /*1700*/  SHF.R.S32.HI R17, RZ, 0x5, R17 ;  /* 0x00000005ff117819 */ /* 0x000fe20000011411 */
[----:B------:R-:W-:Y:S01]  /*1710*/  UIADD3 UR14, -UR14, UR13, URZ ;  /* 0x0000000d0e0e7290 */ /* 0x000fe2000fffe13f */
[----:B------:R-:W-:-:S04]  /*1720*/  LEA.HI R16, R16, R15, RZ, 0x3 ;  /* 0x0000000f10107211 */ /* 0x000fc800078f18ff */
[----:B------:R-:W-:Y:S01]  /*1730*/  LOP3.LUT R16, R16, 0xfffffff8, RZ, 0xc0, !PT ;  /* 0xfffffff810107812 */ /* 0x000fe200078ec0ff */
[----:B0-----:R-:W-:-:S04]  /*1740*/  ULEA UR12, UR6, UR12, 0x18 ;  /* 0x0000000c060c7291 */ /* 0x001fc8000f8ec03f */
[----:B------:R-:W-:Y:S01]  /*1750*/  IMAD.IADD R14, R15, 0x1, -R16 ;  /* 0x000000010f0e7824 */ /* 0x000fe200078e0a10 */
[----:B------:R-:W-:Y:S01]  /*1760*/  USHF.L.U32 UR6, UR7, 0x3, URZ ;  /* 0x0000000307067899 */ /* 0x000fe2000800063f */
[----:B------:R-:W-:Y:S01]  /*1770*/  LOP3.LUT R16, R13, 0xfffffffc, RZ, 0xc0, !PT ;  /* 0xfffffffc0d107812 */ /* 0x000fe200078ec0ff */
[----:B------:R-:W-:Y:S01]  /*1780*/  USEL UR7, URZ, 0x1, UP0 ;  /* 0x000000013f077887 */ /* 0x000fe20008000000 */
[--C-:B------:R-:W-:Y:S01]  /*1790*/  IMAD R13, R17, -0x10, -R14.reuse ;  /* 0xfffffff0110d7824 */ /* 0x100fe200078e0a0e */
[----:B------:R-:W-:Y:S01]  /*17a0*/  ULOP3.LUT UR6, UR6, 0x8, URZ, 0xc0, !UPT ;  /* 0x0000000806067892 */ /* 0x000fe2000f8ec03f */
[----:B------:R-:W-:Y:S01]  /*17b0*/  SHF.R.S32.HI R15, RZ, 0x1f, R14 ;  /* 0x0000001fff0f7819 */ /* 0x000fe2000001140e */
[----:B------:R-:W-:Y:S01]  /*17c0*/  UIADD3 UR22, UR12, 0x260, URZ ;  /* 0x000002600c167890 */ /* 0x000fe2000fffe03f */
[----:B------:R-:W-:Y:S01]  /*17d0*/  IMAD.IADD R11, R11, 0x1, -R16 ;  /* 0x000000010b0b7824 */ /* 0x000fe200078e0a10 */
[----:B------:R-:W-:Y:S01]  /*17e0*/  ULOP3.LUT UR23, UR6, 0x8, URZ, 0x3c, !UPT ;  /* 0x0000000806177892 */ /* 0x000fe2000f8e3c3f */
[----:B------:R-:W-:Y:S01]  /*17f0*/  IMAD.U32 R148, RZ, RZ, UR7 ;  /* 0x00000007ff947e24 */ /* 0x000fe2000f8e00ff */
[----:B------:R-:W-:Y:S01]  /*1800*/  ULOP3.LUT UR16, UR6, 0x18, URZ, 0x3c, !UPT ;  /* 0x0000001806107892 */ /* 0x000fe2000f8e3c3f */
[----:B------:R-:W-:Y:S01]  /*1810*/  IMAD.WIDE R14, R17, 0x10, R14 ;  /* 0x00000010110e7825 */ /* 0x000fe200078e020e */
[----:B------:R-:W-:Y:S01]  /*1820*/  ULEA UR15, UR15, UR22, 0x3 ;  /* 0x000000160f0f7291 */ /* 0x000fe2000f8e183f */
[----:B------:R-:W-:-:S02]  /*1830*/  ULDC UR6, c[0x0][0x284] ;  /* 0x0000a10000067ab9 */ /* 0x000fc40000000800 */
[----:B------:R-:W-:-:S09]  /*1840*/  VIADD R13, R13, UR6 ;  /* 0x000000060d0d7c36 */ /* 0x000fd20008000000 */
.L_x_170:
[----:B------:R-:W-:Y:S01]  /*1850*/  SHF.L.U32 R16, R148, 0x1f, RZ ;  /* 0x0000001f94107819 */ /* 0x000fe200000006ff */
[----:B------:R-:W0:Y:S01]  /*1860*/  LDC R17, c[0x0][0x28c] ;  /* 0x0000a300ff117b82 */ /* 0x000e220000000800 */
[----:B------:R-:W-:Y:S01]  /*1870*/  UMOV UR6, URZ ;  /* 0x0000003f00067c82 */ /* 0x000fe20008000000 */
[----:B------:R-:W-:Y:S01]  /*1880*/  UMOV UR17, UR5 ;  /* 0x0000000500117c82 */ /* 0x000fe20008000000 */
[----:B-1----:R-:W1:Y:S01]  /*1890*/  SYNCS.PHASECHK.TRANS64.TRYWAIT P0, [UR15+-0x8], R16 ;  /* 0xfffff810ff0075a7 */ /* 0x002e62000800014f */
[----:B0-----:R-:W-:Y:S01]  /*18a0*/  ISETP.GE.AND P1, PT, R17, 0x1, PT ;  /* 0x000000011100780c */ /* 0x001fe20003f26270 */
[----:B-1-34-:R-:W-:-:S12]  /*18b0*/  @!P0 BRA `(.L_x_16) ;  /* 0x0000008c000c8947 */ /* 0x01afd80003800000 */
.L_x_225:
[----:B------:R-:W-:Y:S01]  /*18c0*/  UMOV UR7, URZ ;  /* 0x0000003f00077c82 */ /* 0x000fe20008000000 */
[----:B------:R-:W-:Y:S01]  /*18d0*/  UMOV UR8, URZ ;  /* 0x0000003f00087c82 */ /* 0x000fe20008000000 */
[----:B------:R-:W-:Y:S02]  /*18e0*/  CS2R R22, SRZ ;  /* 0x0000000000167805 */ /* 0x000fe4000001ff00 */
[----:B------:R-:W-:Y:S02]  /*18f0*/  CS2R R20, SRZ ;  /* 0x0000000000147805 */ /* 0x000fe4000001ff00 */
[----:B------:R-:W-:Y:S02]  /*1900*/  CS2R R88, SRZ ;  /* 0x0000000000587805 */ /* 0x000fe4000001ff00 */
[----:B------:R-:W-:Y:S02]  /*1910*/  CS2R R90, SRZ ;  /* 0x00000000005a7805 */ /* 0x000fe4000001ff00 */
[----:B------:R-:W-:-:S02]  /*1920*/  CS2R R92, SRZ ;  /* 0x00000000005c7805 */ /* 0x000fc4000001ff00 */
[----:B------:R-:W-:Y:S02]  /*1930*/  CS2R R94, SRZ ;  /* 0x00000000005e7805 */ /* 0x000fe4000001ff00 */
        /* <DEDUP_REMOVED lines=24> */
[----:B------:R-:W-:Y:S01]  /*1ac0*/  CS2R R144, SRZ ;  /* 0x0000000000907805 */ /* 0x000fe2000001ff00 */
[----:B------:R-:W-:Y:S01]  /*1ad0*/  IMAD.MOV.U32 R147, RZ, RZ, RZ ;  /* 0x000000ffff937224 */ /* 0x000fe200078e00ff */
[----:B------:R-:W-:Y:S01]  /*1ae0*/  CS2R R24, SRZ ;  /* 0x0000000000187805 */ /* 0x000fe2000001ff00 */
[----:B------:R-:W-:Y:S01]  /*1af0*/  IMAD.MOV.U32 R149, RZ, RZ, RZ ;  /* 0x000000ffff957224 */ /* 0x000fe200078e00ff */
[----:B------:R-:W-:Y:S01]  /*1b00*/  CS2R R26, SRZ ;  /* 0x00000000001a7805 */ /* 0x000fe2000001ff00 */
[----:B------:R-:W-:Y:S01]  /*1b10*/  IMAD.U32 R19, RZ, RZ, UR4 ;  /* 0x00000004ff137e24 */ /* 0x000fe2000f8e00ff */
        /* <DEDUP_REMOVED lines=29> */
[----:B------:R-:W-:Y:S01]  /*1cf0*/  CS2R R86, SRZ ;  /* 0x0000000000567805 */ /* 0x000fe2000001ff00 */
[----:B------:R-:W-:Y:S06]  /*1d00*/  @!P1 BRA `(.L_x_17) ;  /* 0x0000000800289947 */ /* 0x000fec0003800000 */
[----:B------:R-:W-:-:S13]  /*1d10*/  ISETP.NE.AND P1, PT, R146, 0x3, PT ;  /* 0x000000039200780c */ /* 0x000fda0003f25270 */
[----:B------:R-:W-:Y:S05]  /*1d20*/  @!P1 BRA `(.L_x_18) ;  /* 0x0000000000049947 */ /* 0x000fea0003800000 */
[----:B------:R-:W-:Y:S01]  /*1d30*/  BPT.TRAP 0x1 ;  /* 0x000000040000795c */ /* 0x000fe20000300000 */
.L_x_18:
[----:B------:R-:W-:Y:S01]  /*1d40*/  ULEA UR6, UR5, UR12, 0x3 ;  /* 0x0000000c05067291 */ /* 0x000fe2000f8e183f */
[----:B0-----:R-:W-:-:S05]  /*1d50*/  IMAD.U32 R16, RZ, RZ, UR4 ;  /* 0x00000004ff107e24 */ /* 0x001fca000f8e00ff */
[----:B------:R-:W-:-:S04]  /*1d60*/  SHF.L.U32 R16, R16, 0x1f, RZ ;  /* 0x0000001f10107819 */ /* 0x000fc800000006ff */
[----:B------:R0:W1:Y:S01]  /*1d70*/  SYNCS.PHASECHK.TRANS64.TRYWAIT P0, [UR6], R16 ;  /* 0x00000010ff0075a7 */ /* 0x0000620008000146 */
[----:B------:R-:W-:Y:S05]  /*1d80*/  @!P1 BRA `(.L_x_19) ;  /* 0x0000000000049947 */ /* 0x000fea0003800000 */
[----:B------:R-:W-:Y:S01]  /*1d90*/  BPT.TRAP 0x1 ;  /* 0x000000040000795c */ /* 0x000fe20000300000 */
.L_x_19:
[----:B-1----:R-:W-:Y:S05]  /*1da0*/  @P0 BRA `(.L_x_20) ;  /* 0x0000000000080947 */ /* 0x002fea0003800000 */
[----:B------:R-:W1:Y:S02]  /*1db0*/  SYNCS.PHASECHK.TRANS64.TRYWAIT P0, [UR6], R16 ;  /* 0x00000010ff0075a7 */ /* 0x000e640008000146 */
[----:B-1----:R-:W-:Y:S05]  /*1dc0*/  @!P0 BRA `(.L_x_21) ;  /* 0x0000008400e08947 */ /* 0x002fea0003800000 */
.L_x_20:
[----:B------:R-:W-:Y:S01]  /*1dd0*/  UIADD3 UR7, UR12, 0x12b80, URZ ;  /* 0x00012b800c077890 */ /* 0x000fe2000fffe03f */
[----:B------:R-:W-:Y:S01]  /*1de0*/  WARPGROUP.ARRIVE ;  /* 0x00000000000079c5 */ /* 0x000fe20000000000 */
[----:B------:R-:W-:Y:S01]  /*1df0*/  UIADD3 UR6, UR12, 0x380, URZ ;  /* 0x000003800c067890 */ /* 0x000fe2000fffe03f */
[----:B------:R-:W-:Y:S01]  /*1e00*/  CS2R R22, SRZ ;  /* 0x0000000000167805 */ /* 0x000fe2000001ff00 */
[----:B------:R-:W-:Y:S01]  /*1e10*/  USHF.R.U32.HI UR7, URZ, 0x4, UR7 ;  /* 0x000000043f077899 */ /* 0x000fe20008011607 */
[----:B------:R-:W-:Y:S01]  /*1e20*/  CS2R R20, SRZ ;  /* 0x0000000000147805 */ /* 0x000fe2000001ff00 */
[----:B------:R-:W-:Y:S01]  /*1e30*/  USHF.R.U32.HI UR6, URZ, 0x4, UR6 ;  /* 0x000000043f067899 */ /* 0x000fe20008011606 */
[----:B------:R-:W-:Y:S01]  /*1e40*/  CS2R R88, SRZ ;  /* 0x0000000000587805 */ /* 0x000fe2000001ff00 */
[----:B------:R-:W-:Y:S01]  /*1e50*/  ULOP3.LUT UR7, UR7, 0x3fff, URZ, 0xc0, !UPT ;  /* 0x00003fff07077892 */ /* 0x000fe2000f8ec03f */
[----:B------:R-:W-:Y:S01]  /*1e60*/  CS2R R90, SRZ ;  /* 0x00000000005a7805 */ /* 0x000fe2000001ff00 */
[----:B------:R-:W-:Y:S01]  /*1e70*/  ULOP3.LUT UR6, UR6, 0x3fff, URZ, 0xc0, !UPT ;  /* 0x00003fff06067892 */ /* 0x000fe2000f8ec03f */
[----:B------:R-:W-:Y:S01]  /*1e80*/  CS2R R92, SRZ ;  /* 0x00000000005c7805 */ /* 0x000fe2000001ff00 */
[----:B------:R-:W-:Y:S01]  /*1e90*/  ULOP3.LUT UR7, UR7, 0x10000, URZ, 0xfc, !UPT ;  /* 0x0001000007077892 */ /* 0x000fe2000f8efc3f */
[----:B------:R-:W-:Y:S01]  /*1ea0*/  CS2R R94, SRZ ;  /* 0x00000000005e7805 */ /* 0x000fe2000001ff00 */
[----:B------:R-:W-:Y:S01]  /*1eb0*/  ULOP3.LUT UR6, UR6, 0x10000, URZ, 0xfc, !UPT ;  /* 0x0001000006067892 */ /* 0x000fe2000f8efc3f */
[----:B------:R-:W-:Y:S01]  /*1ec0*/  CS2R R96, SRZ ;  /* 0x0000000000607805 */ /* 0x000fe2000001ff00 */
[----:B------:R-:W-:Y:S01]  /*1ed0*/  ULEA UR10, UR5, UR7, 0x8 ;  /* 0x00000007050a7291 */ /* 0x000fe2000f8e403f */
[----:B------:R-:W-:Y:S01]  /*1ee0*/  CS2R R98, SRZ ;  /* 0x0000000000627805 */ /* 0x000fe2000001ff00 */
[----:B------:R-:W-:Y:S01]  /*1ef0*/  ULEA UR8, UR5, UR6, 0x7 ;  /* 0x0000000605087291 */ /* 0x000fe2000f8e383f */
[----:B------:R-:W-:Y:S01]  /*1f00*/  CS2R R100, SRZ ;  /* 0x0000000000647805 */ /* 0x000fe2000001ff00 */
[----:B------:R-:W-:Y:S01]  /*1f10*/  ULDC UR7, c[0x0][0x50c] ;  /* 0x0001430000077ab9 */ /* 0x000fe20000000800 */
[----:B------:R-:W-:Y:S01]  /*1f20*/  UMOV UR9, 0xc0000010 ;  /* 0xc000001000097882 */ /* 0x000fe20000000000 */
[----:B------:R-:W-:Y:S01]  /*1f30*/  UISETP.NE.AND UP0, UPT, UR7, 0x1, UPT ;  /* 0x000000010700788c */ /* 0x000fe2000bf05270 */
[----:B------:R-:W-:Y:S01]  /*1f40*/  CS2R R102, SRZ ;  /* 0x0000000000667805 */ /* 0x000fe2000001ff00 */
[----:B------:R-:W-:Y:S01]  /*1f50*/  UMOV UR11, 0xc0000010 ;  /* 0xc0000010000b7882 */ /* 0x000fe20000000000 */
[----:B------:R-:W-:Y:S01]  /*1f60*/  UMOV UR6, 0x1 ;  /* 0x0000000100067882 */ /* 0x000fe20000000000 */
[----:B------:R-:W-:Y:S01]  /*1f70*/  USEL UR7, URZ, 0x1, UP0 ;  /* 0x000000013f077887 */ /* 0x000fe20008000000 */
[----:B------:R-:W-:Y:S01]  /*1f80*/  QGMMA.64x128x32.F32.E4M3.E4M3 R24, gdesc[UR8], RZ, !UPT, gsb0 ;  /* 0x01e00000081879f3 */ /* 0x000fe2000c0008ff */
[----:B------:R-:W-:-:S02]  /*1f90*/  CS2R R104, SRZ ;  /* 0x0000000000687805 */ /* 0x000fc4000001ff00 */
[----:B------:R-:W-:Y:S02]  /*1fa0*/  CS2R R106, SRZ ;  /* 0x00000000006a7805 */ /* 0x000fe4000001ff00 */
[----:B------:R-:W-:Y:S02]  /*1fb0*/  CS2R R108, SRZ ;  /* 0x00000000006c7805 */ /* 0x000fe4000001ff00 */
[----:B------:R-:W-:Y:S02]  /*1fc0*/  CS2R R110, SRZ ;  /* 0x00000000006e7805 */ /* 0x000fe4000001ff00 */
[----:B------:R-:W-:Y:S02]  /*1fd0*/  ISETP.NE.AND P0, PT, RZ, UR7, PT ;  /* 0x00000007ff007c0c */ /* 0x000fe4000bf05270 */
        /* <DEDUP_REMOVED lines=16> */
[----:B------:R-:W-:Y:S01]  /*20e0*/  CS2R R144, SRZ ;  /* 0x0000000000907805 */ /* 0x000fe2000001ff00 */
[----:B------:R-:W-:Y:S02]  /*20f0*/  IMAD.MOV.U32 R147, RZ, RZ, RZ ;  /* 0x000000ffff937224 */ /* 0x000fe400078e00ff */
[----:B------:R-:W-:Y:S01]  /*2100*/  IMAD.MOV.U32 R149, RZ, RZ, RZ ;  /* 0x000000ffff957224 */ /* 0x000fe200078e00ff */
[----:B------:R-:W-:Y:S06]  /*2110*/  @!P0 BRA `(.L_x_22) ;  /* 0x0000000400088947 */ /* 0x000fec0003800000 */
[----:B------:R-:W-:Y:S02]  /*2120*/  WARPGROUP.DEPBAR.LE gsb0, 0x0 ;  /* 0x00008000000079c5 */ /* 0x000fe40000010000 */
[----:B------:R-:W-:-:S01]  /*2130*/  FADD R149, RZ, R24 ;  /* 0x00000018ff957221 */ /* 0x000fc20000000000 */
[----:B------:R-:W-:Y:S01]  /*2140*/  FADD R144, RZ, R25 ;  /* 0x00000019ff907221 */ /* 0x000fe20000000000 */
        /* <DEDUP_REMOVED lines=62> */
[----:B------:R-:W-:-:S06]  /*2530*/  UMOV UR6, URZ ;  /* 0x0000003f00067c82 */ /* 0x000fcc0008000000 */
.L_x_22:
[----:B------:R-:W-:-:S04]  /*2540*/  UIADD3 UR17, UR5, 0x1, URZ ;  /* 0x0000000105117890 */ /* 0x000fc8000fffe03f */
[----:B------:R-:W-:-:S04]  /*2550*/  UISETP.NE.AND UP0, UPT, UR17, 0x25, UPT ;  /* 0x000000251100788c */ /* 0x000fc8000bf05270 */
[----:B------:R-:W-:Y:S02]  /*2560*/  USEL UR8, URZ, 0x1, UP0 ;  /* 0x000000013f087887 */ /* 0x000fe40008000000 */
[----:B------:R-:W-:Y:S02]  /*2570*/  USEL UR17, UR17, URZ, UP0 ;  /* 0x0000003f11117287 */ /* 0x000fe40008000000 */
[----:B------:R-:W-:-:S06]  /*2580*/  ULOP3.LUT UR8, UR4, UR8, URZ, 0x3c, !UPT ;  /* 0x0000000804087292 */ /* 0x000fcc000f8e3c3f */
[----:B------:R-:W-:Y:S01]  /*2590*/  IMAD.U32 R19, RZ, RZ, UR8 ;  /* 0x00000008ff137e24 */ /* 0x000fe2000f8e00ff */
[----:B------:R-:W-:-:S06]  /*25a0*/  UMOV UR8, 0x1 ;  /* 0x0000000100087882 */ /* 0x000fcc0000000000 */
.L_x_17:
[----:B------:R-:W-:-:S06]  /*25b0*/  UISETP.GE.AND UP0, UPT, UR14, 0x1, UPT ;  /* 0x000000010e00788c */ /* 0x000fcc000bf06270 */
[----:B------:R-:W-:-:S13]  /*25c0*/  PLOP3.LUT P0, PT, PT, PT, UP0, 0x80, 0x0 ;  /* 0x000000000000781c */ /* 0x000fda0003f0f008 */
[----:B------:R-:W-:Y:S05]  /*25d0*/  @!P0 BRA `(.L_x_23) ;  /* 0x0000000400f08947 */ /* 0x000fea0003800000 */
[----:B01----:R-:W-:Y:S01]  /*25e0*/  IMAD.U32 R16, RZ, RZ, UR14 ;  /* 0x0000000eff107e24 */ /* 0x003fe2000f8e00ff */
[----:B------:R-:W-:Y:S01]  /*25f0*/  UMOV UR20, UR5 ;  /* 0x0000000500147c82 */ /* 0x000fe20008000000 */
[----:B------:R-:W-:-:S05]  /*2600*/  ULDC UR24, c[0x0][0x50c] ;  /* 0x0001430000187ab9 */ /* 0x000fca0000000800 */
.L_x_31:
[----:B------:R-:W-:-:S13]  /*2610*/  ISETP.NE.AND P1, PT, R146, 0x3, PT ;  /* 0x000000039200780c */ /* 0x000fda0003f25270 */
[----:B01----:R-:W-:Y:S05]  /*2620*/  @!P1 BRA `(.L_x_24) ;  /* 0x0000000000049947 */ /* 0x003fea0003800000 */
[----:B------:R-:W-:Y:S01]  /*2630*/  BPT.TRAP 0x1 ;  /* 0x000000040000795c */ /* 0x000fe20000300000 */
.L_x_24:
[----:B------:R-:W-:Y:S01]  /*2640*/  ULEA UR9, UR17, UR12, 0x3 ;  /* 0x0000000c11097291 */ /* 0x000fe2000f8e183f */
[----:B------:R-:W-:-:S08]  /*2650*/  SHF.L.U32 R17, R19, 0x1f, RZ ;  /* 0x0000001f13117819 */ /* 0x000fd000000006ff */
[----:B------:R0:W1:Y:S01]  /*2660*/  SYNCS.PHASECHK.TRANS64.TRYWAIT P0, [UR9], R17 ;  /* 0x00000011ff0075a7 */ /* 0x0000620008000149 */
[----:B------:R-:W-:Y:S05]  /*2670*/  @!P1 BRA `(.L_x_25) ;  /* 0x0000000000049947 */ /* 0x000fea0003800000 */
[----:B------:R-:W-:Y:S01]  /*2680*/  BPT.TRAP 0x1 ;  /* 0x000000040000795c */ /* 0x000fe20000300000 */
.L_x_25:
[----:B-1----:R-:W-:Y:S05]  /*2690*/  @P0 BRA `(.L_x_26) ;  /* 0x0000000000080947 */ /* 0x002fea0003800000 */
[----:B------:R-:W1:Y:S02]  /*26a0*/  SYNCS.PHASECHK.TRANS64.TRYWAIT P0, [UR9], R17 ;  /* 0x00000011ff0075a7 */ /* 0x000e640008000149 */
[----:B-1----:R-:W-:Y:S05]  /*26b0*/  @!P0 BRA `(.L_x_27) ;  /* 0x0000007c00bc8947 */ /* 0x002fea0003800000 */
.L_x_26:
[----:B------:R-:W-:Y:S01]  /*26c0*/  UIADD3 UR9, UR12, 0x380, URZ ;  /* 0x000003800c097890 */ /* 0x000fe2000fffe03f */
[----:B------:R-:W-:Y:S01]  /*26d0*/  WARPGROUP.ARRIVE ;  /* 0x00000000000079c5 */ /* 0x000fe20000000000 */
[----:B------:R-:W-:Y:S02]  /*26e0*/  UIADD3 UR10, UR12, 0x12b80, URZ ;  /* 0x00012b800c0a7890 */ /* 0x000fe4000fffe03f */
[----:B------:R-:W-:Y:S02]  /*26f0*/  UISETP.NE.AND UP0, UPT, UR7, URZ, UPT ;  /* 0x0000003f0700728c */ /* 0x000fe4000bf05270 */
[----:B------:R-:W-:Y:S02]  /*2700*/  USHF.R.U32.HI UR9, URZ, 0x4, UR9 ;  /* 0x000000043f097899 */ /* 0x000fe40008011609 */
[----:B------:R-:W-:Y:S02]  /*2710*/  USHF.R.U32.HI UR10, URZ, 0x4, UR10 ;  /* 0x000000043f0a7899 */ /* 0x000fe4000801160a */
[----:B------:R-:W-:-:S02]  /*2720*/  USEL UR8, UR8, URZ, !UP0 ;  /* 0x0000003f08087287 */ /* 0x000fc4000c000000 */
[----:B------:R-:W-:Y:S02]  /*2730*/  ULOP3.LUT UR9, UR9, 0x3fff, URZ, 0xc0, !UPT ;  /* 0x00003fff09097892 */ /* 0x000fe4000f8ec03f */
[----:B------:R-:W-:Y:S02]  /*2740*/  ULOP3.LUT UR10, UR10, 0x3fff, URZ, 0xc0, !UPT ;  /* 0x00003fff0a0a7892 */ /* 0x000fe4000f8ec03f */
[----:B------:R-:W-:Y:S02]  /*2750*/  UISETP.NE.U32.AND UP0, UPT, UR8, URZ, UPT ;  /* 0x0000003f0800728c */ /* 0x000fe4000bf05070 */
[----:B------:R-:W-:Y:S02]  /*2760*/  ULOP3.LUT UR8, UR9, 0x10000, URZ, 0xfc, !UPT ;  /* 0x0001000009087892 */ /* 0x000fe4000f8efc3f */
[----:B------:R-:W-:Y:S02]  /*2770*/  ULOP3.LUT UR10, UR10, 0x10000, URZ, 0xfc, !UPT ;  /* 0x000100000a0a7892 */ /* 0x000fe4000f8efc3f */
[----:B------:R-:W-:-:S02]  /*2780*/  ULEA UR8, UR17, UR8, 0x7 ;  /* 0x0000000811087291 */ /* 0x000fc4000f8e383f */
[----:B------:R-:W-:Y:S01]  /*2790*/  ULEA UR10, UR17, UR10, 0x8 ;  /* 0x0000000a110a7291 */ /* 0x000fe2000f8e403f */
[----:B------:R-:W-:Y:S01]  /*27a0*/  UMOV UR9, 0xc0000010 ;  /* 0xc000001000097882 */ /* 0x000fe20000000000 */
[----:B------:R-:W-:Y:S01]  /*27b0*/  UMOV UR11, 0xc0000010 ;  /* 0xc0000010000b7882 */ /* 0x000fe20000000000 */
[----:B------:R-:W-:-:S06]  /*27c0*/  UIADD3 UR6, UR6, 0x1, URZ ;  /* 0x0000000106067890 */ /* 0x000fcc000fffe03f */
[----:B------:R-:W-:Y:S01]  /*27d0*/  QGMMA.64x128x32.F32.E4M3.E4M3 R24, gdesc[UR8], R24, UP0, gsb0 ;  /* 0x01e00000081879f3 */ /* 0x000fe2000b800818 */
[----:B------:R-:W-:-:S04]  /*27e0*/  UISETP.NE.AND UP0, UPT, UR6, UR24, UPT ;  /* 0x000000180600728c */ /* 0x000fc8000bf05270 */
[----:B------:R-:W-:-:S06]  /*27f0*/  USEL UR7, URZ, 0x1, UP0 ;  /* 0x000000013f077887 */ /* 0x000fcc0008000000 */
[----:B------:R-:W-:Y:S01]  /*2800*/  ISETP.NE.AND P0, PT, RZ, UR7, PT ;  /* 0x00000007ff007c0c */ /* 0x000fe2000bf05270 */
[----:B------:R-:W-:-:S12]  /*2810*/  WARPGROUP.DEPBAR.LE gsb0, 0x1 ;  /* 0x00008000000079c5 */ /* 0x000fd80000010100 */
[----:B------:R-:W-:Y:S05]  /*2820*/  @!P0 BRA `(.L_x_28) ;  /* 0x0000000400088947 */ /* 0x000fea0003800000 */
[----:B------:R-:W-:Y:S02]  /*2830*/  WARPGROUP.DEPBAR.LE gsb0, 0x0 ;  /* 0x00008000000079c5 */ /* 0x000fe40000010000 */
[----:B------:R-:W-:-:S01]  /*2840*/  FADD R149, R24, R149 ;  /* 0x0000009518957221 */ /* 0x000fc20000000000 */
[----:B------:R-:W-:Y:S01]  /*2850*/  FADD R144, R25, R144 ;  /* 0x0000009019907221 */ /* 0x000fe20000000000 */
        /* <DEDUP_REMOVED lines=62> */
[----:B------:R-:W-:-:S06]  /*2c40*/  UMOV UR6, URZ ;  /* 0x0000003f00067c82 */ /* 0x000fcc0008000000 */
.L_x_28:
[----:B------:R-:W-:Y:S05]  /*2c50*/  @!P1 BRA `(.L_x_29) ;  /* 0x0000000000049947 */ /* 0x000fea0003800000 */
[----:B------:R-:W-:Y:S01]  /*2c60*/  BPT.TRAP 0x1 ;  /* 0x000000040000795c */ /* 0x000fe20000300000 */
.L_x_29:
[----:B------:R-:W-:Y:S01]  /*2c70*/  ULEA UR8, UR20, UR12, 0x3 ;  /* 0x0000000c14087291 */ /* 0x000fe2000f8e183f */
[----:B------:R-:W-:-:S03]  /*2c80*/  ISETP.GT.U32.AND P0, PT, R7, 0x1, PT ;  /* 0x000000010700780c */ /* 0x000fc60003f04070 */
[----:B------:R-:W-:-:S04]  /*2c90*/  UIADD3 UR8, UR8, 0x128, URZ ;  /* 0x0000012808087890 */ /* 0x000fc8000fffe03f */
[----:B------:R-:W-:-:S09]  /*2ca0*/  UPRMT UR8, URZ, 0x654, UR8 ;  /* 0x000006543f087896 */ /* 0x000fd20008000008 */
[----:B------:R-:W-:Y:S01]  /*2cb0*/  SYNCS.ARRIVE.TRANS64.RED.A1T0 RZ, [UR8], RZ ;  /* 0x000000ffffff79a7 */ /* 0x000fe20008100408 */
[----:B------:R-:W-:Y:S05]  /*2cc0*/  @P0 BRA `(.L_x_30) ;  /* 0x0000000000040947 */ /* 0x000fea0003800000 */
[----:B------:R-:W-:Y:S01]  /*2cd0*/  BPT.TRAP 0x1 ;  /* 0x000000040000795c */ /* 0x000fe20000300000 */
.L_x_30:
[----:B------:R-:W-:Y:S01]  /*2ce0*/  UIADD3 UR17, UR17, 0x1, URZ ;  /* 0x0000000111117890 */ /* 0x000fe2000fffe03f */
[C---:B------:R-:W-:Y:S01]  /*2cf0*/  ISETP.GT.AND P0, PT, R16.reuse, 0x1, PT ;  /* 0x000000011000780c */ /* 0x040fe20003f04270 */
[----:B------:R-:W-:Y:S01]  /*2d00*/  UIADD3 UR20, UR20, 0x1, URZ ;  /* 0x0000000114147890 */ /* 0x000fe2000fffe03f */
[----:B------:R-:W-:Y:S01]  /*2d10*/  VIADD R16, R16, 0xffffffff ;  /* 0xffffffff10107836 */ /* 0x000fe20000000000 */
[----:B------:R-:W-:Y:S02]  /*2d20*/  UISETP.NE.AND UP0, UPT, UR17, 0x25, UPT ;  /* 0x000000251100788c */ /* 0x000fe4000bf05270 */
[----:B------:R-:W-:Y:S02]  /*2d30*/  UISETP.NE.AND UP1, UPT, UR20, 0x25, UPT ;  /* 0x000000251400788c */ /* 0x000fe4000bf25270 */
[----:B------:R-:W-:Y:S02]  /*2d40*/  USEL UR8, URZ, 0x1, UP0 ;  /* 0x000000013f087887 */ /* 0x000fe40008000000 */
[----:B------:R-:W-:-:S02]  /*2d50*/  USEL UR17, UR17, URZ, UP0 ;  /* 0x0000003f11117287 */ /* 0x000fc40008000000 */
[----:B------:R-:W-:Y:S02]  /*2d60*/  USEL UR20, UR20, URZ, UP1 ;  /* 0x0000003f14147287 */ /* 0x000fe40008800000 */
[----:B------:R-:W-:Y:S01]  /*2d70*/  LOP3.LUT R19, R19, UR8, RZ, 0x3c, !PT ;  /* 0x0000000813137c12 */ /* 0x000fe2000f8e3cff */
[----:B------:R-:W-:Y:S01]  /*2d80*/  UMOV UR8, 0x1 ;  /* 0x0000000100087882 */ /* 0x000fe20000000000 */
[----:B------:R-:W-:Y:S08]  /*2d90*/  @P0 BRA `(.L_x_31) ;  /* 0xfffffff8001c0947 */ /* 0x000ff0000383ffff */
.L_x_23:
[----:B------:R-:W-:Y:S01]  /*2da0*/  UISETP.NE.AND UP0, UPT, UR6, URZ, UPT ;  /* 0x0000003f0600728c */ /* 0x000fe2000bf05270 */
[----:B01----:R-:W0:Y:S01]  /*2db0*/  LDC R16, c[0x0][0x28c] ;  /* 0x0000a300ff107b82 */ /* 0x003e220000000800 */
[----:B------:R-:W-:Y:S02]  /*2dc0*/  IMAD.U32 R17, RZ, RZ, UR23 ;  /* 0x00000017ff117e24 */ /* 0x000fe4000f8e00ff */
[----:B------:R-:W-:-:S06]  /*2dd0*/  USEL UR6, URZ, 0x1, !UP0 ;  /* 0x000000013f067887 */ /* 0x000fcc000c000000 */
[----:B------:R-:W-:-:S13]  /*2de0*/  ISETP.NE.AND P0, PT, RZ, UR6, PT ;  /* 0x00000006ff007c0c */ /* 0x000fda000bf05270 */
[----:B------:R-:W-:Y:S05]  /*2df0*/  @!P0 BRA `(.L_x_32) ;  /* 0x0000000400048947 */ /* 0x000fea0003800000 */
[----:B------:R-:W-:Y:S02]  /*2e00*/  WARPGROUP.DEPBAR.LE gsb0, 0x0 ;  /* 0x00008000000079c5 */ /* 0x000fe40000010000 */
[----:B------:R-:W-:Y:S01]  /*2e10*/  FADD R149, R24, R149 ;  /* 0x0000009518957221 */ /* 0x000fe20000000000 */
        /* <DEDUP_REMOVED lines=62> */
[----:B------:R-:W-:-:S07]  /*3200*/  FADD R22, R22, R87 ;  /* 0x0000005716167221 */ /* 0x000fce0000000000 */
.L_x_32:
[----:B0-----:R-:W-:Y:S01]  /*3210*/  ISETP.GE.AND P0, PT, R16, 0x1, PT ;  /* 0x000000011000780c */ /* 0x001fe20003f06270 */
[----:B------:R0:W-:Y:S01]  /*3220*/  SYNCS.ARRIVE.TRANS64.A1T0 RZ, [R17+UR22], RZ ;  /* 0x000000ff11ff79a7 */ /* 0x0001e20008100016 */
[----:B------:R-:W-:-:S11]  /*3230*/  WARPGROUP.DEPBAR.LE gsb0, 0x0 ;  /* 0x00008000000079c5 */ /* 0x000fd60000010000 */
[----:B------:R-:W-:Y:S05]  /*3240*/  @!P0 BRA `(.L_x_33) ;  /* 0x0000000000408947 */ /* 0x000fea0003800000 */
[----:B------:R-:W-:-:S13]  /*3250*/  ISETP.NE.AND P0, PT, R146, 0x3, PT ;  /* 0x000000039200780c */ /* 0x000fda0003f05270 */
[----:B------:R-:W-:Y:S05]  /*3260*/  @!P0 BRA `(.L_x_34) ;  /* 0x0000000000048947 */ /* 0x000fea0003800000 */
[----:B------:R-:W-:Y:S01]  /*3270*/  BPT.TRAP 0x1 ;  /* 0x000000040000795c */ /* 0x000fe20000300000 */
.L_x_34:
[----:B------:R-:W-:Y:S01]  /*3280*/  UIADD3 UR8, UR14, UR5, URZ ;  /* 0x000000050e087290 */ /* 0x000fe2000fffe03f */
[----:B------:R-:W-:-:S03]  /*3290*/  ISETP.GT.U32.AND P0, PT, R7, 0x1, PT ;  /* 0x000000010700780c */ /* 0x000fc60003f04070 */
[----:B------:R-:W-:-:S04]  /*32a0*/  UIMAD.WIDE.U32 UR6, UR8, -0x45306eb3, URZ ;  /* 0xbacf914d080678a5 */ /* 0x000fc8000f8e003f */
[----:B------:R-:W-:-:S04]  /*32b0*/  UIADD3 UR6, UR8, -UR7, URZ ;  /* 0x8000000708067290 */ /* 0x000fc8000fffe03f */
[----:B------:R-:W-:-:S04]  /*32c0*/  ULEA.HI UR6, UR6, UR7, URZ, 0x1f ;  /* 0x0000000706067291 */ /* 0x000fc8000f8ff83f */
[----:B------:R-:W-:-:S04]  /*32d0*/  USHF.R.U32.HI UR6, URZ, 0x5, UR6 ;  /* 0x000000053f067899 */ /* 0x000fc80008011606 */
[----:B------:R-:W-:-:S04]  /*32e0*/  UIMAD UR6, UR6, -0x25, UR8 ;  /* 0xffffffdb060678a4 */ /* 0x000fc8000f8e0208 */
[----:B------:R-:W-:-:S04]  /*32f0*/  ULEA UR6, UR6, UR12, 0x3 ;  /* 0x0000000c06067291 */ /* 0x000fc8000f8e183f */
[----:B------:R-:W-:-:S04]  /*3300*/  UIADD3 UR6, UR6, 0x128, URZ ;  /* 0x0000012806067890 */ /* 0x000fc8000fffe03f */
[----:B------:R-:W-:-:S09]  /*3310*/  UPRMT UR6, URZ, 0x654, UR6 ;  /* 0x000006543f067896 */ /* 0x000fd20008000006 */
[----:B------:R-:W-:Y:S01]  /*3320*/  SYNCS.ARRIVE.TRANS64.RED.A1T0 RZ, [UR6], RZ ;  /* 0x000000ffffff79a7 */ /* 0x000fe20008100406 */
[----:B------:R-:W-:Y:S05]  /*3330*/  @P0 BRA `(.L_x_33) ;  /* 0x0000000000040947 */ /* 0x000fea0003800000 */
[----:B------:R-:W-:Y:S01]  /*3340*/  BPT.TRAP 0x1 ;  /* 0x000000040000795c */ /* 0x000fe20000300000 */
.L_x_33:
[----:B------:R-:W-:Y:S01]  /*3350*/  SHF.L.U32 R16, R148, 0x1f, RZ ;  /* 0x0000001f94107819 */ /* 0x000fe200000006ff */
[----:B------:R-:W-:Y:S01]  /*3360*/  UIADD3 UR8, UR21, UR5, URZ ;  /* 0x0000000515087290 */ /* 0x000fe2000fffe03f */
[----:B------:R-:W1:Y:S01]  /*3370*/  LDC R32, c[0x0][0x288] ;  /* 0x0000a200ff207b82 */ /* 0x000e620000000800 */
[----:B------:R-:W-:Y:S01]  /*3380*/  UISETP.GE.U32.AND UP1, UPT, UR21, 0x25, UPT ;  /* 0x000000251500788c */ /* 0x000fe2000bf26070 */
[----:B------:R-:W-:Y:S01]  /*3390*/  IMAD.SHL.U32 R26, R11, 0x2, RZ ;  /* 0x000000020b1a7824 */ /* 0x000fe200078e00ff */
[----:B------:R-:W-:Y:S02]  /*33a0*/  UISETP.GT.U32.AND UP0, UPT, UR8, 0x24, UPT ;  /* 0x000000240800788c */ /* 0x000fe4000bf04070 */
[----:B------:R-:W-:Y:S02]  /*33b0*/  UIMAD.WIDE.U32 UR6, UR8, -0x45306eb3, URZ ;  /* 0xbacf914d080678a5 */ /* 0x000fe4000f8e003f */
[----:B------:R-:W-:Y:S01]  /*33c0*/  UISETP.LT.U32.AND UP0, UPT, UR21, 0x25, UP0 ;  /* 0x000000251500788c */ /* 0x000fe20008701070 */
[----:B------:R-:W2:Y:S01]  /*33d0*/  SYNCS.PHASECHK.TRANS64.TRYWAIT P0, [UR15+0x8], R16 ;  /* 0x00000810ff0075a7 */ /* 0x000ea2000800014f */
[----:B------:R-:W-:Y:S01]  /*33e0*/  UIADD3 UR5, UR8, -UR7, URZ ;  /* 0x8000000708057290 */ /* 0x000fe2000fffe03f */
[----:B------:R-:W-:Y:S01]  /*33f0*/  SHF.R.S32.HI R27, RZ, 0x1f, R26 ;  /* 0x0000001fff1b7819 */ /* 0x000fe2000001141a */
[----:B------:R-:W-:-:S02]  /*3400*/  USEL UR6, URZ, 0x1, !UP0 ;  /* 0x000000013f067887 */ /* 0x000fc4000c000000 */
[----:B------:R-:W-:Y:S02]  /*3410*/  ULEA.HI UR5, UR5, UR7, URZ, 0x1f ;  /* 0x0000000705057291 */ /* 0x000fe4000f8ff83f */
[----:B------:R-:W-:Y:S02]  /*3420*/  ULOP3.LUT UR4, UR4, UR6, URZ, 0x3c, !UPT ;  /* 0x0000000604047292 */ /* 0x000fe4000f8e3c3f */
[----:B------:R-:W-:-:S04]  /*3430*/  USHF.R.U32.HI UR5, URZ, 0x5, UR5 ;  /* 0x000000053f057899 */ /* 0x000fc80008011605 */
[----:B------:R-:W-:Y:S02]  /*3440*/  @UP1 ULOP3.LUT UR4, UR4, 0x1, UR5, 0x78, !UPT ;  /* 0x0000000104041892 */ /* 0x000fe4000f8e7805 */
[----:B------:R-:W-:Y:S01]  /*3450*/  UIMAD UR5, UR5, -0x25, UR8 ;  /* 0xffffffdb050578a4 */ /* 0x000fe2000f8e0208 */
[----:B-12---:R-:W-:Y:S11]  /*3460*/  @!P0 BRA `(.L_x_35) ;  /* 0x0000007000688947 */ /* 0x006ff60003800000 */
.L_x_226:
[----:B------:R-:W-:Y:S01]  /*3470*/  IMAD.SHL.U32 R28, R6, 0x40, RZ ;  /* 0x00000040061c7824 */ /* 0x000fe200078e00ff */
[----:B------:R-:W-:Y:S01]  /*3480*/  ULDC UR8, c[0x0][0x284] ;  /* 0x0000a10000087ab9 */ /* 0x000fe20000000800 */
[----:B------:R-:W-:Y:S01]  /*3490*/  IMAD.SHL.U32 R29, R5, 0x80, RZ ;  /* 0x00000080051d7824 */ /* 0x000fe200078e00ff */
[----:B------:R-:W-:Y:S01]  /*34a0*/  SHF.R.S32.HI R34, RZ, 0x1f, R4 ;  /* 0x0000001fff227819 */ /* 0x000fe20000011404 */
[----:B------:R-:W-:Y:S01]  /*34b0*/  ULDC.64 UR6, c[0x0][0x5d0] ;  /* 0x0001740000067ab9 */ /* 0x000fe20000000a00 */
[----:B------:R-:W-:Y:S01]  /*34c0*/  ISETP.GE.AND P0, PT, R28, UR8, PT ;  /* 0x000000081c007c0c */ /* 0x000fe2000bf06270 */
[----:B0-----:R-:W-:Y:S01]  /*34d0*/  IMAD.WIDE.U32 R16, R4, UR6, R26 ;  /* 0x0000000604107c25 */ /* 0x001fe2000f8e001a */
[----:B------:R-:W-:Y:S02]  /*34e0*/  SHF.R.S32.HI R33, RZ, 0x1f, R29 ;  /* 0x0000001fff217819 */ /* 0x000fe4000001141d */
[C---:B------:R-:W-:Y:S01]  /*34f0*/  ISETP.GE.OR P0, PT, R29.reuse, R32, P0 ;  /* 0x000000201d00720c */ /* 0x040fe20000706670 */
[----:B------:R-:W-:Y:S01]  /*3500*/  IMAD R5, R34, UR6, RZ ;  /* 0x0000000622057c24 */ /* 0x000fe2000f8e02ff */
[----:B------:R-:W-:-:S03]  /*3510*/  IADD3 R16, P1, R29, R16, RZ ;  /* 0x000000101d107210 */ /* 0x000fc60007f3e0ff */
[----:B------:R-:W-:-:S05]  /*3520*/  IMAD R5, R4, UR7, R5 ;  /* 0x0000000704057c24 */ /* 0x000fca000f8e0205 */
[----:B------:R-:W-:-:S03]  /*3530*/  IADD3.X R17, R33, R17, R5, P1, !PT ;  /* 0x0000001121117210 */ /* 0x000fc60000ffe405 */
[----:B------:R-:W-:Y:S05]  /*3540*/  @P0 BRA `(.L_x_36) ;  /* 0x0000004400b80947 */ /* 0x000fea0003800000 */
[----:B------:R-:W0:Y:S01]  /*3550*/  LDC.64 R30, c[0x0][0x5c8] ;  /* 0x00017200ff1e7b82 */ /* 0x000e220000000a00 */
[----:B------:R-:W-:Y:S01]  /*3560*/  IMAD.WIDE R24, R6, 0x40, R14 ;  /* 0x0000004006187825 */ /* 0x000fe200078e020e */
[----:B------:R-:W-:Y:S01]  /*3570*/  ULDC.64 UR6, c[0x0][0x5c0] ;  /* 0x0001700000067ab9 */ /* 0x000fe20000000a00 */
[----:B------:R-:W-:Y:S02]  /*3580*/  BSSY B0, `(.L_x_36) ;  /* 0x000046a000007945 */ /* 0x000fe40003800000 */
[----:B------:R-:W-:-:S04]  /*3590*/  IMAD R6, R11, -0x2, R32 ;  /* 0xfffffffe0b067824 */ /* 0x000fc800078e0220 */
[----:B------:R-:W-:Y:S02]  /*35a0*/  IMAD.IADD R6, R6, 0x1, -R29 ;  /* 0x0000000106067824 */ /* 0x000fe400078e0a1d */
[-C--:B0-----:R-:W-:Y:S02]  /*35b0*/  IMAD R5, R25, R30.reuse, RZ ;  /* 0x0000001e19057224 */ /* 0x081fe400078e02ff */
[----:B------:R-:W-:-:S04]  /*35c0*/  IMAD.WIDE.U32 R16, R24, R30, R16 ;  /* 0x0000001e18107225 */ /* 0x000fc800078e0010 */
[----:B------:R-:W-:Y:S01]  /*35d0*/  IMAD R19, R24, R31, R5 ;  /* 0x0000001f18137224 */ /* 0x000fe200078e0205 */
[----:B------:R-:W-:Y:S02]  /*35e0*/  LEA R5, P0, R30, R16, 0x3 ;  /* 0x000000101e057211 */ /* 0x000fe400078018ff */
[----:B------:R-:W-:Y:S01]  /*35f0*/  IADD3 R18, P1, R16, UR6, RZ ;  /* 0x0000000610127c10 */ /* 0x000fe2000ff3e0ff */
[----:B------:R-:W-:Y:S01]  /*3600*/  IMAD.IADD R19, R17, 0x1, R19 ;  /* 0x0000000111137824 */ /* 0x000fe200078e0213 */
[----:B------:R-:W-:-:S04]  /*3610*/  IADD3 R16, P3, R5, UR6, RZ ;  /* 0x0000000605107c10 */ /* 0x000fc8000ff7e0ff */
[----:B------:R-:W-:Y:S01]  /*3620*/  LEA.HI.X R5, R30, R19, R31, 0x3, P0 ;  /* 0x000000131e057211 */ /* 0x000fe200000f1c1f */
[----:B------:R-:W-:Y:S01]  /*3630*/  IMAD.IADD R30, R13, 0x1, -R28 ;  /* 0x000000010d1e7824 */ /* 0x000fe200078e0a1c */
[----:B-----5:R-:W-:Y:S02]  /*3640*/  FSETP.NEU.AND P0, PT, R12, RZ, PT ;  /* 0x000000ff0c00720b */ /* 0x020fe40003f0d000 */
[----:B------:R-:W-:Y:S02]  /*3650*/  IADD3.X R19, R19, UR7, RZ, P1, !PT ;  /* 0x0000000713137c10 */ /* 0x000fe40008ffe4ff */
[----:B------:R-:W-:-:S09]  /*3660*/  IADD3.X R17, R5, UR7, RZ, P3, !PT ;  /* 0x0000000705117c10 */ /* 0x000fd20009ffe4ff */
[----:B------:R-:W-:Y:S05]  /*3670*/  @!P0 BRA `(.L_x_37) ;  /* 0x0000003400608947 */ /* 0x000fea0003800000 */
[----:B------:R-:W-:Y:S01]  /*3680*/  ULDC.64 UR6, c[0x0][0x5b8] ;  /* 0x00016e0000067ab9 */ /* 0x000fe20000000a00 */
[----:B------:R-:W-:Y:S01]  /*3690*/  ULDC.64 UR8, c[0x0][0x5a8] ;  /* 0x00016a0000087ab9 */ /* 0x000fe20000000a00 */
[----:B------:R-:W-:Y:S01]  /*36a0*/  IMAD.WIDE.U32 R26, R4, UR6, R26 ;  /* 0x00000006041a7c25 */ /* 0x000fe2000f8e001a */
[----:B------:R-:W-:Y:S01]  /*36b0*/  BSSY B1, `(.L_x_38) ;  /* 0x0000010000017945 */ /* 0x000fe20003800000 */
[----:B------:R-:W-:Y:S02]  /*36c0*/  PRMT R28, RZ, 0x7610, R28 ;  /* 0x00007610ff1c7816 */ /* 0x000fe4000000001c */
[----:B------:R-:W-:Y:S01]  /*36d0*/  IMAD R5, R34, UR6, RZ ;  /* 0x0000000622057c24 */ /* 0x000fe2000f8e02ff */
[----:B------:R-:W-:-:S03]  /*36e0*/  IADD3 R26, P0, R29, R26, RZ ;  /* 0x0000001a1d1a7210 */ /* 0x000fc60007f1e0ff */
[----:B------:R-:W-:Y:S01]  /*36f0*/  IMAD R5, R4, UR7, R5 ;  /* 0x0000000704057c24 */ /* 0x000fe2000f8e0205 */
[----:B------:R-:W-:Y:S02]  /*3700*/  ULDC.64 UR6, c[0x0][0x5b0] ;  /* 0x00016c0000067ab9 */ /* 0x000fe40000000a00 */
[----:B------:R-:W-:Y:S02]  /*3710*/  IMAD R29, R25, UR6, RZ ;  /* 0x00000006191d7c24 */ /* 0x000fe4000f8e02ff */
[----:B------:R-:W-:Y:S02]  /*3720*/  IADD3.X R27, R33, R27, R5, P0, !PT ;  /* 0x0000001b211b7210 */ /* 0x000fe400007fe405 */
[----:B------:R-:W-:Y:S01]  /*3730*/  ISETP.GE.AND P0, PT, R30, 0x1, PT ;  /* 0x000000011e00780c */ /* 0x000fe20003f06270 */
[C---:B------:R-:W-:Y:S02]  /*3740*/  IMAD R29, R24.reuse, UR7, R29 ;  /* 0x00000007181d7c24 */ /* 0x040fe4000f8e021d */
[----:B------:R-:W-:Y:S01]  /*3750*/  IMAD.WIDE.U32 R4, R24, UR6, R26 ;  /* 0x0000000618047c25 */ /* 0x000fe2000f8e001a */
[----:B------:R-:W-:-:S02]  /*3760*/  ISETP.LT.OR P4, PT, R6, 0x1, !P0 ;  /* 0x000000010600780c */ /* 0x000fc40004781670 */
[----:B------:R-:W-:-:S04]  /*3770*/  IADD3 R4, P1, R4, UR8, RZ ;  /* 0x0000000804047c10 */ /* 0x000fc8000ff3e0ff */
[----:B------:R-:W-:-:S07]  /*3780*/  IADD3.X R5, R5, UR9, R29, P1, !PT ;  /* 0x0000000905057c10 */ /* 0x000fce0008ffe41d */
[----:B------:R-:W-:Y:S05]  /*3790*/  @P4 BRA `(.L_x_39) ;  /* 0x0000000000044947 */ /* 0x000fea0003800000 */
[----:B------:R0:W5:Y:S02]  /*37a0*/  LDG.E.U8 R28, desc[UR18][R4.64] ;  /* 0x00000012041c7981 */ /* 0x000164000c1e1100 */
.L_x_39:
[----:B------:R-:W-:Y:S05]  /*37b0*/  BSYNC B1 ;  /* 0x0000000000017941 */ /* 0x000fea0003800000 */
.L_x_38:
[----:B-----5:R-:W-:Y:S01]  /*37c0*/  LOP3.LUT R28, R28, 0xff, RZ, 0xc0, !PT ;  /* 0x000000ff1c1c7812 */ /* 0x020fe200078ec0ff */
[----:B------:R-:W-:Y:S01]  /*37d0*/  BSSY B1, `(.L_x_40) ;  /* 0x000000b000017945 */ /* 0x000fe20003800000 */
[----:B------:R-:W-:Y:S02]  /*37e0*/  ISETP.LT.OR P3, PT, R6, 0x2, !P0 ;  /* 0x000000020600780c */ /* 0x000fe40004761670 */
[----:B------:R-:W-:-:S05]  /*37f0*/  F2FP.F16.E4M3.UNPACK_B R28, R28 ;  /* 0x0000001cff1c723e */ /* 0x000fca00020006ff */
[----:B------:R-:W-:-:S05]  /*3800*/  HADD2.F32 R29, -RZ, R28.H0_H0 ;  /* 0x2000001cff1d7230 */ /* 0x000fca0000004100 */
[----:B------:R-:W-:-:S04]  /*3810*/  FMUL R28, R29, R12 ;  /* 0x0000000c1d1c7220 */ /* 0x000fc80000400000 */
[----:B------:R-:W-:-:S05]  /*3820*/  FFMA R28, R149, R10, R28 ;  /* 0x0000000a951c7223 */ /* 0x000fca000000001c */
[----:B------:R-:W-:Y:S02]  /*3830*/  F2FP.SATFINITE.E4M3.F32.PACK_AB_MERGE_C R29, RZ, R28, RZ ;  /* 0x0000001cff1d723e */ /* 0x000fe400048070ff */
[----:B------:R-:W-:-:S03]  /*3840*/  PRMT R28, RZ, 0x7610, R28 ;  /* 0x00007610ff1c7816 */ /* 0x000fc6000000001c */
[----:B------:R1:W-:Y:S01]  /*3850*/  @!P4 STG.E.U8 desc[UR18][R18.64], R29 ;  /* 0x0000001d1200c986 */ /* 0x0003e2000c101112 */
[----:B------:R-:W-:Y:S05]  /*3860*/  @P3 BRA `(.L_x_41) ;  /* 0x0000000000043947 */ /* 0x000fea0003800000 */
[----:B------:R2:W5:Y:S02]  /*3870*/  LDG.E.U8 R28, desc[UR18][R4.64+0x1] ;  /* 0x00000112041c7981 */ /* 0x000564000c1e1100 */
.L_x_41:
[----:B------:R-:W-:Y:S05]  /*3880*/  BSYNC B1 ;  /* 0x0000000000017941 */ /* 0x000fea0003800000 */
.L_x_40:
[----:B-----5:R-:W-:Y:S01]  /*3890*/  LOP3.LUT R28, R28, 0xff, RZ, 0xc0, !PT ;  /* 0x000000ff1c1c7812 */ /* 0x020fe200078ec0ff */
[----:B------:R-:W-:Y:S01]  /*38a0*/  BSSY B1, `(.L_x_42) ;  /* 0x0000013000017945 */ /* 0x000fe20003800000 */
[----:B------:R-:W-:Y:S02]  /*38b0*/  IADD3 R31, P1, R24, 0x8, RZ ;  /* 0x00000008181f7810 */ /* 0x000fe40007f3e0ff */
[----:B------:R-:W-:-:S03]  /*38c0*/  F2FP.F16.E4M3.UNPACK_B R28, R28 ;  /* 0x0000001cff1c723e */ /* 0x000fc600020006ff */
[----:B------:R-:W-:Y:S01]  /*38d0*/  IMAD.X R24, RZ, RZ, R25, P1 ;  /* 0x000000ffff187224 */ /* 0x000fe200008e0619 */
[----:B------:R-:W-:Y:S01]  /*38e0*/  ISETP.GE.AND P1, PT, R30, 0x9, PT ;  /* 0x000000091e00780c */ /* 0x000fe20003f26270 */
[----:B-1----:R-:W-:Y:S02]  /*38f0*/  HADD2.F32 R29, -RZ, R28.H0_H0 ;  /* 0x2000001cff1d7230 */ /* 0x002fe40000004100 */
[----:B------:R-:W-:Y:S01]  /*3900*/  IMAD R24, R24, UR6, RZ ;  /* 0x0000000618187c24 */ /* 0x000fe2000f8e02ff */
[----:B------:R-:W-:Y:S01]  /*3910*/  ISETP.LT.OR P5, PT, R6, 0x1, !P1 ;  /* 0x000000010600780c */ /* 0x000fe20004fa1670 */
[----:B------:R-:W-:-:S04]  /*3920*/  IMAD.WIDE.U32 R26, R31, UR6, R26 ;  /* 0x000000061f1a7c25 */ /* 0x000fc8000f8e001a */
[----:B------:R-:W-:Y:S01]  /*3930*/  FMUL R29, R29, R12 ;  /* 0x0000000c1d1d7220 */ /* 0x000fe20000400000 */
[----:B------:R-:W-:-:S03]  /*3940*/  IMAD R31, R31, UR7, R24 ;  /* 0x000000071f1f7c24 */ /* 0x000fc6000f8e0218 */
[----:B------:R-:W-:Y:S01]  /*3950*/  FFMA R29, R144, R10, R29 ;  /* 0x0000000a901d7223 */ /* 0x000fe2000000001d */
[----:B------:R-:W-:Y:S02]  /*3960*/  IADD3 R24, P4, R26, UR8, RZ ;  /* 0x000000081a187c10 */ /* 0x000fe4000ff9e0ff */
[----:B------:R-:W-:Y:S02]  /*3970*/  PRMT R26, RZ, 0x7610, R26 ;  /* 0x00007610ff1a7816 */ /* 0x000fe4000000001a */
[----:B------:R-:W-:Y:S02]  /*3980*/  F2FP.SATFINITE.E4M3.F32.PACK_AB_MERGE_C R29, RZ, R29, RZ ;  /* 0x0000001dff1d723e */ /* 0x000fe400048070ff */
[----:B------:R-:W-:-:S03]  /*3990*/  IADD3.X R25, R27, UR9, R31, P4, !PT ;  /* 0x000000091b197c10 */ /* 0x000fc6000a7fe41f */
[----:B------:R1:W-:Y:S01]  /*39a0*/  @!P3 STG.E.U8 desc[UR18][R18.64+0x1], R29 ;  /* 0x0000011d1200b986 */ /* 0x0003e2000c101112 */
[----:B------:R-:W-:Y:S05]  /*39b0*/  @P5 BRA `(.L_x_43) ;  /* 0x0000000000045947 */ /* 0x000fea0003800000 */
[----:B------:R3:W5:Y:S02]  /*39c0*/  LDG.E.U8 R26, desc[UR18][R24.64] ;  /* 0x00000012181a7981 */ /* 0x000764000c1e1100 */
.L_x_43:
[----:B------:R-:W-:Y:S05]  /*39d0*/  BSYNC B1 ;  /* 0x0000000000017941 */ /* 0x000fea0003800000 */
.L_x_42:
        /* <DEDUP_REMOVED lines=12> */
.L_x_45:
[----:B------:R-:W-:Y:S05]  /*3aa0*/  BSYNC B1 ;  /* 0x0000000000017941 */ /* 0x000fea0003800000 */
.L_x_44:
[----:B-----5:R-:W-:Y:S01]  /*3ab0*/  LOP3.LUT R26, R26, 0xff, RZ, 0xc0, !PT ;  /* 0x000000ff1a1a7812 */ /* 0x020fe200078ec0ff */
[----:B------:R-:W-:Y:S01]  /*3ac0*/  BSSY B1, `(.L_x_46) ;  /* 0x000000b000017945 */ /* 0x000fe20003800000 */
[----:B------:R-:W-:Y:S02]  /*3ad0*/  ISETP.LT.OR P4, PT, R6, 0x9, !P0 ;  /* 0x000000090600780c */ /* 0x000fe40004781670 */
[----:B------:R-:W-:-:S05]  /*3ae0*/  F2FP.F16.E4M3.UNPACK_B R26, R26 ;  /* 0x0000001aff1a723e */ /* 0x000fca00020006ff */
[----:B----4-:R-:W-:Y:S01]  /*3af0*/  HADD2.F32 R27, -RZ, R26.H0_H0 ;  /* 0x2000001aff1b7230 */ /* 0x010fe20000004100 */
[----:B------:R-:W-:-:S04]  /*3b00*/  PRMT R26, RZ, 0x7610, R26 ;  /* 0x00007610ff1a7816 */ /* 0x000fc8000000001a */
[----:B------:R-:W-:-:S04]  /*3b10*/  FMUL R27, R27, R12 ;  /* 0x0000000c1b1b7220 */ /* 0x000fc80000400000 */
[----:B------:R-:W-:-:S05]  /*3b20*/  FFMA R27, R142, R10, R27 ;  /* 0x0000000a8e1b7223 */ /* 0x000fca000000001b */
[----:B------:R-:W-:-:S05]  /*3b30*/  F2FP.SATFINITE.E4M3.F32.PACK_AB_MERGE_C R27, RZ, R27, RZ ;  /* 0x0000001bff1b723e */ /* 0x000fca00048070ff */
[----:B------:R4:W-:Y:S01]  /*3b40*/  @!P3 STG.E.U8 desc[UR18][R16.64+0x1], R27 ;  /* 0x0000011b1000b986 */ /* 0x0009e2000c101112 */
[----:B------:R-:W-:Y:S05]  /*3b50*/  @P4 BRA `(.L_x_47) ;  /* 0x0000000000044947 */ /* 0x000fea0003800000 */
[----:B------:R0:W5:Y:S02]  /*3b60*/  LDG.E.U8 R26, desc[UR18][R4.64+0x8] ;  /* 0x00000812041a7981 */ /* 0x000164000c1e1100 */
.L_x_47:
[----:B------:R-:W-:Y:S05]  /*3b70*/  BSYNC B1 ;  /* 0x0000000000017941 */ /* 0x000fea0003800000 */
.L_x_46:
[----:B-----5:R-:W-:Y:S01]  /*3b80*/  LOP3.LUT R26, R26, 0xff, RZ, 0xc0, !PT ;  /* 0x000000ff1a1a7812 */ /* 0x020fe200078ec0ff */
[----:B------:R-:W-:Y:S01]  /*3b90*/  BSSY B1, `(.L_x_48) ;  /* 0x000000b000017945 */ /* 0x000fe20003800000 */
[----:B------:R-:W-:Y:S02]  /*3ba0*/  ISETP.LT.OR P3, PT, R6, 0xa, !P0 ;  /* 0x0000000a0600780c */ /* 0x000fe40004761670 */
[----:B------:R-:W-:-:S05]  /*3bb0*/  F2FP.F16.E4M3.UNPACK_B R26, R26 ;  /* 0x0000001aff1a723e */ /* 0x000fca00020006ff */
[----:B----4-:R-:W-:-:S05]  /*3bc0*/  HADD2.F32 R27, -RZ, R26.H0_H0 ;  /* 0x2000001aff1b7230 */ /* 0x010fca0000004100 */
[----:B------:R-:W-:-:S04]  /*3bd0*/  FMUL R26, R27, R12 ;  /* 0x0000000c1b1a7220 */ /* 0x000fc80000400000 */
[----:B------:R-:W-:-:S05]  /*3be0*/  FFMA R26, R145, R10, R26 ;  /* 0x0000000a911a7223 */ /* 0x000fca000000001a */
[----:B------:R-:W-:Y:S02]  /*3bf0*/  F2FP.SATFINITE.E4M3.F32.PACK_AB_MERGE_C R27, RZ, R26, RZ ;  /* 0x0000001aff1b723e */ /* 0x000fe400048070ff */
[----:B------:R-:W-:-:S03]  /*3c00*/  PRMT R26, RZ, 0x7610, R26 ;  /* 0x00007610ff1a7816 */ /* 0x000fc6000000001a */
[----:B------:R4:W-:Y:S01]  /*3c10*/  @!P4 STG.E.U8 desc[UR18][R18.64+0x8], R27 ;  /* 0x0000081b1200c986 */ /* 0x0009e2000c101112 */
[----:B------:R-:W-:Y:S05]  /*3c20*/  @P3 BRA `(.L_x_49) ;  /* 0x0000000000043947 */ /* 0x000fea0003800000 */
[----:B------:R0:W5:Y:S02]  /*3c30*/  LDG.E.U8 R26, desc[UR18][R4.64+0x9] ;  /* 0x00000912041a7981 */ /* 0x000164000c1e1100 */
.L_x_49:
[----:B------:R-:W-:Y:S05]  /*3c40*/  BSYNC B1 ;  /* 0x0000000000017941 */ /* 0x000fea0003800000 */
.L_x_48:
        /* <DEDUP_REMOVED lines=12> */
.L_x_51:
[----:B------:R-:W-:Y:S05]  /*3d10*/  BSYNC B1 ;  /* 0x0000000000017941 */ /* 0x000fea0003800000 */
.L_x_50:
        /* <DEDUP_REMOVED lines=12> */
.L_x_53:
[----:B------:R-:W-:Y:S05]  /*3de0*/  BSYNC B1 ;  /* 0x0000000000017941 */ /* 0x000fea0003800000 */
.L_x_52:
        /* <DEDUP_REMOVED lines=12> */
.L_x_55:
[----:B------:R-:W-:Y:S05]  /*3eb0*/  BSYNC B1 ;  /* 0x0000000000017941 */ /* 0x000fea0003800000 */
.L_x_54:
        /* <DEDUP_REMOVED lines=12> */
.L_x_57:
[----:B------:R-:W-:Y:S05]  /*3f80*/  BSYNC B1 ;  /* 0x0000000000017941 */ /* 0x000fea0003800000 */
.L_x_56:
        /* <DEDUP_REMOVED lines=12> */
.L_x_59:
[----:B------:R-:W-:Y:S05]  /*4050*/  BSYNC B1 ;  /* 0x0000000000017941 */ /* 0x000fea0003800000 */
.L_x_58:
        /* <DEDUP_REMOVED lines=12> */
.L_x_61:
[----:B------:R-:W-:Y:S05]  /*4120*/  BSYNC B1 ;  /* 0x0000000000017941 */ /* 0x000fea0003800000 */
.L_x_60:
        /* <DEDUP_REMOVED lines=12> */
.L_x_63:
[----:B------:R-:W-:Y:S05]  /*41f0*/  BSYNC B1 ;  /* 0x0000000000017941 */ /* 0x000fea0003800000 */
.L_x_62:
        /* <DEDUP_REMOVED lines=12> */
.L_x_65:
[----:B------:R-:W-:Y:S05]  /*42c0*/  BSYNC B1 ;  /* 0x0000000000017941 */ /* 0x000fea0003800000 */
.L_x_64:
        /* <DEDUP_REMOVED lines=12> */
.L_x_67:
[----:B------:R-:W-:Y:S05]  /*4390*/  BSYNC B1 ;  /* 0x0000000000017941 */ /* 0x000fea0003800000 */
.L_x_66:
        /* <DEDUP_REMOVED lines=12> */
.L_x_69:
[----:B------:R-:W-:Y:S05]  /*4460*/  BSYNC B1 ;  /* 0x0000000000017941 */ /* 0x000fea0003800000 */
.L_x_68:
        /* <DEDUP_REMOVED lines=12> */
.L_x_71:
[----:B------:R-:W-:Y:S05]  /*4530*/  BSYNC B1 ;  /* 0x0000000000017941 */ /* 0x000fea0003800000 */
.L_x_70:
        /* <DEDUP_REMOVED lines=12> */
.L_x_73:
[----:B------:R-:W-:Y:S05]  /*4600*/  BSYNC B1 ;  /* 0x0000000000017941 */ /* 0x000fea0003800000 */
.L_x_72:
        /* <DEDUP_REMOVED lines=12> */
.L_x_75:
[----:B------:R-:W-:Y:S05]  /*46d0*/  BSYNC B1 ;  /* 0x0000000000017941 */ /* 0x000fea0003800000 */
.L_x_74:
        /* <DEDUP_REMOVED lines=12> */
.L_x_77:
[----:B------:R-:W-:Y:S05]  /*47a0*/  BSYNC B1 ;  /* 0x0000000000017941 */ /* 0x000fea0003800000 */
.L_x_76:
        /* <DEDUP_REMOVED lines=12> */
.L_x_79:
[----:B------:R-:W-:Y:S05]  /*4870*/  BSYNC B1 ;  /* 0x0000000000017941 */ /* 0x000fea0003800000 */
.L_x_78:
        /* <DEDUP_REMOVED lines=12> */
.L_x_81:
[----:B------:R-:W-:Y:S05]  /*4940*/  BSYNC B1 ;  /* 0x0000000000017941 */ /* 0x000fea0003800000 */
.L_x_80:
        /* <DEDUP_REMOVED lines=12> */
.L_x_83:
[----:B------:R-:W-:Y:S05]  /*4a10*/  BSYNC B1 ;  /* 0x0000000000017941 */ /* 0x000fea0003800000 */
.L_x_82:
        /* <DEDUP_REMOVED lines=12> */
.L_x_85:
[----:B------:R-:W-:Y:S05]  /*4ae0*/  BSYNC B1 ;  /* 0x0000000000017941 */ /* 0x000fea0003800000 */
.L_x_84:
        /* <DEDUP_REMOVED lines=12> */
.L_x_87:
[----:B------:R-:W-:Y:S05]  /*4bb0*/  BSYNC B1 ;  /* 0x0000000000017941 */ /* 0x000fea0003800000 */
.L_x_86:
        /* <DEDUP_REMOVED lines=12> */
.L_x_89:
[----:B------:R-:W-:Y:S05]  /*4c80*/  BSYNC B1 ;  /* 0x0000000000017941 */ /* 0x000fea0003800000 */
.L_x_88:
        /* <DEDUP_REMOVED lines=12> */
.L_x_91:
[----:B------:R-:W-:Y:S05]  /*4d50*/  BSYNC B1 ;  /* 0x0000000000017941 */ /* 0x000fea0003800000 */
.L_x_90:
        /* <DEDUP_REMOVED lines=12> */
.L_x_93:
[----:B------:R-:W-:Y:S05]  /*4e20*/  BSYNC B1 ;  /* 0x0000000000017941 */ /* 0x000fea0003800000 */
.L_x_92:
        /* <DEDUP_REMOVED lines=12> */
.L_x_95:
[----:B------:R-:W-:Y:S05]  /*4ef0*/  BSYNC B1 ;  /* 0x0000000000017941 */ /* 0x000fea0003800000 */
.L_x_94:
        /* <DEDUP_REMOVED lines=12> */
.L_x_97:
[----:B------:R-:W-:Y:S05]  /*4fc0*/  BSYNC B1 ;  /* 0x0000000000017941 */ /* 0x000fea0003800000 */
.L_x_96:
        /* <DEDUP_REMOVED lines=12> */
.L_x_99:
[----:B------:R-:W-:Y:S05]  /*5090*/  BSYNC B1 ;  /* 0x0000000000017941 */ /* 0x000fea0003800000 */
.L_x_98:
        /* <DEDUP_REMOVED lines=12> */
.L_x_101:
[----:B------:R-:W-:Y:S05]  /*5160*/  BSYNC B1 ;  /* 0x0000000000017941 */ /* 0x000fea0003800000 */
.L_x_100:
        /* <DEDUP_REMOVED lines=12> */
.L_x_103:
[----:B------:R-:W-:Y:S05]  /*5230*/  BSYNC B1 ;  /* 0x0000000000017941 */ /* 0x000fea0003800000 */
.L_x_102:
        /* <DEDUP_REMOVED lines=12> */
.L_x_105:
[----:B------:R-:W-:Y:S05]  /*5300*/  BSYNC B1 ;  /* 0x0000000000017941 */ /* 0x000fea0003800000 */
.L_x_104:
        /* <DEDUP_REMOVED lines=12> */
.L_x_107:
[----:B------:R-:W-:Y:S05]  /*53d0*/  BSYNC B1 ;  /* 0x0000000000017941 */ /* 0x000fea0003800000 */
.L_x_106:
        /* <DEDUP_REMOVED lines=12> */
.L_x_109:
[----:B------:R-:W-:Y:S05]  /*54a0*/  BSYNC B1 ;  /* 0x0000000000017941 */ /* 0x000fea0003800000 */
.L_x_108:
        /* <DEDUP_REMOVED lines=12> */
.L_x_111:
[----:B------:R-:W-:Y:S05]  /*5570*/  BSYNC B1 ;  /* 0x0000000000017941 */ /* 0x000fea0003800000 */
.L_x_110:
        /* <DEDUP_REMOVED lines=12> */
.L_x_113:
[----:B------:R-:W-:Y:S05]  /*5640*/  BSYNC B1 ;  /* 0x0000000000017941 */ /* 0x000fea0003800000 */
.L_x_112:
        /* <DEDUP_REMOVED lines=12> */
.L_x_115:
[----:B------:R-:W-:Y:S05]  /*5710*/  BSYNC B1 ;  /* 0x0000000000017941 */ /* 0x000fea0003800000 */
.L_x_114:
        /* <DEDUP_REMOVED lines=12> */
.L_x_117:
[----:B------:R-:W-:Y:S05]  /*57e0*/  BSYNC B1 ;  /* 0x0000000000017941 */ /* 0x000fea0003800000 */
.L_x_116:
        /* <DEDUP_REMOVED lines=12> */
.L_x_119:
[----:B------:R-:W-:Y:S05]  /*58b0*/  BSYNC B1 ;  /* 0x0000000000017941 */ /* 0x000fea0003800000 */
.L_x_118:
        /* <DEDUP_REMOVED lines=12> */
.L_x_121:
[----:B------:R-:W-:Y:S05]  /*5980*/  BSYNC B1 ;  /* 0x0000000000017941 */ /* 0x000fea0003800000 */
.L_x_120:
        /* <DEDUP_REMOVED lines=12> */
.L_x_123:
[----:B------:R-:W-:Y:S05]  /*5a50*/  BSYNC B1 ;  /* 0x0000000000017941 */ /* 0x000fea0003800000 */
.L_x_122:
        /* <DEDUP_REMOVED lines=12> */
.L_x_125:
[----:B------:R-:W-:Y:S05]  /*5b20*/  BSYNC B1 ;  /* 0x0000000000017941 */ /* 0x000fea0003800000 */
.L_x_124:
        /* <DEDUP_REMOVED lines=12> */
.L_x_127:
[----:B------:R-:W-:Y:S05]  /*5bf0*/  BSYNC B1 ;  /* 0x0000000000017941 */ /* 0x000fea0003800000 */
.L_x_126:
        /* <DEDUP_REMOVED lines=12> */
.L_x_129:
[----:B------:R-:W-:Y:S05]  /*5cc0*/  BSYNC B1 ;  /* 0x0000000000017941 */ /* 0x000fea0003800000 */
.L_x_128:
        /* <DEDUP_REMOVED lines=12> */
.L_x_131:
[----:B------:R-:W-:Y:S05]  /*5d90*/  BSYNC B1 ;  /* 0x0000000000017941 */ /* 0x000fea0003800000 */
.L_x_130:
        /* <DEDUP_REMOVED lines=12> */
.L_x_133:
[----:B------:R-:W-:Y:S05]  /*5e60*/  BSYNC B1 ;  /* 0x0000000000017941 */ /* 0x000fea0003800000 */
.L_x_132:
        /* <DEDUP_REMOVED lines=12> */
.L_x_135:
[----:B------:R-:W-:Y:S05]  /*5f30*/  BSYNC B1 ;  /* 0x0000000000017941 */ /* 0x000fea0003800000 */
.L_x_134:
        /* <DEDUP_REMOVED lines=12> */
.L_x_137:
[----:B------:R-:W-:Y:S05]  /*6000*/  BSYNC B1 ;  /* 0x0000000000017941 */ /* 0x000fea0003800000 */
.L_x_136:
        /* <DEDUP_REMOVED lines=12> */
.L_x_139:
[----:B------:R-:W-:Y:S05]  /*60d0*/  BSYNC B1 ;  /* 0x0000000000017941 */ /* 0x000fea0003800000 */
.L_x_138:
        /* <DEDUP_REMOVED lines=12> */
.L_x_141:
[----:B------:R-:W-:Y:S05]  /*61a0*/  BSYNC B1 ;  /* 0x0000000000017941 */ /* 0x000fea0003800000 */
.L_x_140:
        /* <DEDUP_REMOVED lines=12> */
.L_x_143:
[----:B------:R-:W-:Y:S05]  /*6270*/  BSYNC B1 ;  /* 0x0000000000017941 */ /* 0x000fea0003800000 */
.L_x_142:
        /* <DEDUP_REMOVED lines=12> */
.L_x_145:
[----:B------:R-:W-:Y:S05]  /*6340*/  BSYNC B1 ;  /* 0x0000000000017941 */ /* 0x000fea0003800000 */
.L_x_144:
        /* <DEDUP_REMOVED lines=12> */
.L_x_147:
[----:B------:R-:W-:Y:S05]  /*6410*/  BSYNC B1 ;  /* 0x0000000000017941 */ /* 0x000fea0003800000 */
.L_x_146:
        /* <DEDUP_REMOVED lines=12> */
.L_x_149:
[----:B------:R-:W-:Y:S05]  /*64e0*/  BSYNC B1 ;  /* 0x0000000000017941 */ /* 0x000fea0003800000 */
.L_x_148:
        /* <DEDUP_REMOVED lines=12> */
.L_x_151:
[----:B------:R-:W-:Y:S05]  /*65b0*/  BSYNC B1 ;  /* 0x0000000000017941 */ /* 0x000fea0003800000 */
.L_x_150:
        /* <DEDUP_REMOVED lines=12> */
.L_x_153:
[----:B------:R-:W-:Y:S05]  /*6680*/  BSYNC B1 ;  /* 0x0000000000017941 */ /* 0x000fea0003800000 */
.L_x_152:
        /* <DEDUP_REMOVED lines=12> */
.L_x_155:
[----:B------:R-:W-:Y:S05]  /*6750*/  BSYNC B1 ;  /* 0x0000000000017941 */ /* 0x000fea0003800000 */
.L_x_154:
        /* <DEDUP_REMOVED lines=12> */
.L_x_157:
[----:B------:R-:W-:Y:S05]  /*6820*/  BSYNC B1 ;  /* 0x0000000000017941 */ /* 0x000fea0003800000 */
.L_x_156:
        /* <DEDUP_REMOVED lines=12> */
.L_x_159:
[----:B------:R-:W-:Y:S05]  /*68f0*/  BSYNC B1 ;  /* 0x0000000000017941 */ /* 0x000fea0003800000 */
.L_x_158:
[----:B-----5:R-:W-:Y:S01]  /*6900*/  LOP3.LUT R26, R26, 0xff, RZ, 0xc0, !PT ;  /* 0x000000ff1a1a7812 */ /* 0x020fe200078ec0ff */
[----:B------:R-:W-:Y:S01]  /*6910*/  BSSY B1, `(.L_x_160) ;  /* 0x000000b000017945 */ /* 0x000fe20003800000 */
[----:B------:R-:W-:Y:S02]  /*6920*/  ISETP.LT.OR P0, PT, R6, 0x7a, !P0 ;  /* 0x0000007a0600780c */ /* 0x000fe40004701670 */
[----:B------:R-:W-:-:S05]  /*6930*/  F2FP.F16.E4M3.UNPACK_B R26, R26 ;  /* 0x0000001aff1a723e */ /* 0x000fca00020006ff */
[----:B----4-:R-:W-:-:S05]  /*6940*/  HADD2.F32 R27, -RZ, R26.H0_H0 ;  /* 0x2000001aff1b7230 */ /* 0x010fca0000004100 */
[----:B------:R-:W-:-:S04]  /*6950*/  FMUL R26, R27, R12 ;  /* 0x0000000c1b1a7220 */ /* 0x000fc80000400000 */
[----:B------:R-:W-:Y:S01]  /*6960*/  FFMA R26, R21, R10, R26 ;  /* 0x0000000a151a7223 */ /* 0x000fe2000000001a */
[----:B------:R-:W-:-:S04]  /*6970*/  PRMT R21, RZ, 0x7610, R21 ;  /* 0x00007610ff157816 */ /* 0x000fc80000000015 */
[----:B------:R-:W-:-:S05]  /*6980*/  F2FP.SATFINITE.E4M3.F32.PACK_AB_MERGE_C R27, RZ, R26, RZ ;  /* 0x0000001aff1b723e */ /* 0x000fca00048070ff */
[----:B------:R4:W-:Y:S01]  /*6990*/  @!P4 STG.E.U8 desc[UR18][R18.64+0x78], R27 ;  /* 0x0000781b1200c986 */ /* 0x0009e2000c101112 */
[----:B------:R-:W-:Y:S05]  /*69a0*/  @P0 BRA `(.L_x_161) ;  /* 0x0000000000040947 */ /* 0x000fea0003800000 */
[----:B------:R0:W5:Y:S02]  /*69b0*/  LDG.E.U8 R21, desc[UR18][R4.64+0x79] ;  /* 0x0000791204157981 */ /* 0x000164000c1e1100 */
.L_x_161:
[----:B------:R-:W-:Y:S05]  /*69c0*/  BSYNC B1 ;  /* 0x0000000000017941 */ /* 0x000fea0003800000 */
.L_x_160:
[----:B-----5:R-:W-:Y:S01]  /*69d0*/  LOP3.LUT R21, R21, 0xff, RZ, 0xc0, !PT ;  /* 0x000000ff15157812 */ /* 0x020fe200078ec0ff */
[----:B------:R-:W-:Y:S01]  /*69e0*/  BSSY B1, `(.L_x_162) ;  /* 0x000000b000017945 */ /* 0x000fe20003800000 */
[----:B------:R-:W-:Y:S02]  /*69f0*/  ISETP.LT.OR P3, PT, R6, 0x79, !P1 ;  /* 0x000000790600780c */ /* 0x000fe40004f61670 */
[----:B------:R-:W-:Y:S02]  /*6a00*/  F2FP.F16.E4M3.UNPACK_B R21, R21 ;  /* 0x00000015ff15723e */ /* 0x000fe400020006ff */
[----:B0-2---:R-:W-:-:S03]  /*6a10*/  PRMT R4, RZ, 0x7610, R4 ;  /* 0x00007610ff047816 */ /* 0x005fc60000000004 */
[----:B------:R-:W-:-:S05]  /*6a20*/  HADD2.F32 R21, -RZ, R21.H0_H0 ;  /* 0x20000015ff157230 */ /* 0x000fca0000004100 */
[----:B------:R-:W-:-:S04]  /*6a30*/  FMUL R21, R21, R12 ;  /* 0x0000000c15157220 */ /* 0x000fc80000400000 */
[----:B------:R-:W-:-:S05]  /*6a40*/  FFMA R21, R20, R10, R21 ;  /* 0x0000000a14157223 */ /* 0x000fca0000000015 */
[----:B------:R-:W-:-:S05]  /*6a50*/  F2FP.SATFINITE.E4M3.F32.PACK_AB_MERGE_C R21, RZ, R21, RZ ;  /* 0x00000015ff15723e */ /* 0x000fca00048070ff */
[----:B------:R0:W-:Y:S01]  /*6a60*/  @!P0 STG.E.U8 desc[UR18][R18.64+0x79], R21 ;  /* 0x0000791512008986 */ /* 0x0001e2000c101112 */
[----:B------:R-:W-:Y:S05]  /*6a70*/  @P3 BRA `(.L_x_163) ;  /* 0x0000000000043947 */ /* 0x000fea0003800000 */
[----:B------:R2:W5:Y:S02]  /*6a80*/  LDG.E.U8 R4, desc[UR18][R24.64+0x78] ;  /* 0x0000781218047981 */ /* 0x000564000c1e1100 */
.L_x_163:
[----:B------:R-:W-:Y:S05]  /*6a90*/  BSYNC B1 ;  /* 0x0000000000017941 */ /* 0x000fea0003800000 */
.L_x_162:
        /* <DEDUP_REMOVED lines=12> */
.L_x_165:
[----:B------:R-:W-:Y:S05]  /*6b60*/  BSYNC B1 ;  /* 0x0000000000017941 */ /* 0x000fea0003800000 */
.L_x_164:
[----:B------:R-:W-:Y:S05]  /*6b70*/  @P1 BRA `(.L_x_166) ;  /* 0x0000001000281947 */ /* 0x000fea0003800000 */
[----:B-----5:R-:W-:-:S04]  /*6b80*/  LOP3.LUT R4, R4, 0xff, RZ, 0xc0, !PT ;  /* 0x000000ff04047812 */ /* 0x020fc800078ec0ff */
[----:B------:R-:W-:-:S05]  /*6b90*/  F2FP.F16.E4M3.UNPACK_B R4, R4 ;  /* 0x00000004ff04723e */ /* 0x000fca00020006ff */
[----:B0-----:R-:W-:-:S05]  /*6ba0*/  HADD2.F32 R5, -RZ, R4.H0_H0 ;  /* 0x20000004ff057230 */ /* 0x001fca0000004100 */
[----:B------:R-:W-:-:S04]  /*6bb0*/  FMUL R5, R5, R12 ;  /* 0x0000000c05057220 */ /* 0x000fc80000400000 */
[----:B------:R-:W-:-:S05]  /*6bc0*/  FFMA R5, R22, R10, R5 ;  /* 0x0000000a16057223 */ /* 0x000fca0000000005 */
[----:B------:R-:W-:-:S05]  /*6bd0*/  F2FP.SATFINITE.E4M3.F32.PACK_AB_MERGE_C R5, RZ, R5, RZ ;  /* 0x00000005ff05723e */ /* 0x000fca00048070ff */
[----:B------:R0:W-:Y:S01]  /*6be0*/  STG.E.U8 desc[UR18][R16.64+0x79], R5 ;  /* 0x0000790510007986 */ /* 0x0001e2000c101112 */
[----:B------:R-:W-:Y:S05]  /*6bf0*/  BRA `(.L_x_166) ;  /* 0x0000001000087947 */ /* 0x000fea0003800000 */
.L_x_37:
[----:B------:R-:W-:Y:S01]  /*6c00*/  ISETP.GE.AND P1, PT, R30, 0x1, PT ;  /* 0x000000011e00780c */ /* 0x000fe20003f26270 */
[-C--:B------:R-:W-:Y:S01]  /*6c10*/  FMUL R149, R149, R10.reuse ;  /* 0x0000000a95957220 */ /* 0x080fe20000400000 */
[-C--:B------:R-:W-:Y:S01]  /*6c20*/  FMUL R144, R144, R10.reuse ;  /* 0x0000000a90907220 */ /* 0x080fe20000400000 */
[----:B------:R-:W-:Y:S01]  /*6c30*/  ISETP.GE.AND P0, PT, R30, 0x9, PT ;  /* 0x000000091e00780c */ /* 0x000fe20003f06270 */
[-C--:B------:R-:W-:Y:S01]  /*6c40*/  FMUL R147, R147, R10.reuse ;  /* 0x0000000a93937220 */ /* 0x080fe20000400000 */
[----:B------:R-:W-:Y:S01]  /*6c50*/  ISETP.LT.OR P4, PT, R6, 0x1, !P1 ;  /* 0x000000010600780c */ /* 0x000fe20004f81670 */
[-C--:B------:R-:W-:Y:S01]  /*6c60*/  FMUL R142, R142, R10.reuse ;  /* 0x0000000a8e8e7220 */ /* 0x080fe20000400000 */
[----:B------:R-:W-:Y:S01]  /*6c70*/  ISETP.LT.OR P5, PT, R6, 0x2, !P1 ;  /* 0x000000020600780c */ /* 0x000fe20004fa1670 */
[-C--:B------:R-:W-:Y:S01]  /*6c80*/  FMUL R145, R145, R10.reuse ;  /* 0x0000000a91917220 */ /* 0x080fe20000400000 */
[----:B------:R-:W-:Y:S01]  /*6c90*/  F2FP.SATFINITE.E4M3.F32.PACK_AB_MERGE_C R149, RZ, R149, RZ ;  /* 0x00000095ff95723e */ /* 0x000fe200048070ff */
[----:B------:R-:W-:Y:S01]  /*6ca0*/  FMUL R140, R140, R10 ;  /* 0x0000000a8c8c7220 */ /* 0x000fe20000400000 */
[----:B------:R-:W-:Y:S01]  /*6cb0*/  F2FP.SATFINITE.E4M3.F32.PACK_AB_MERGE_C R5, RZ, R144, RZ ;  /* 0x00000090ff05723e */ /* 0x000fe200048070ff */
[-C--:B------:R-:W-:Y:S01]  /*6cc0*/  FMUL R143, R143, R10.reuse ;  /* 0x0000000a8f8f7220 */ /* 0x080fe20000400000 */
[----:B------:R-:W-:Y:S01]  /*6cd0*/  ISETP.LT.OR P3, PT, R6, 0x1, !P0 ;  /* 0x000000010600780c */ /* 0x000fe20004761670 */
[-C--:B------:R-:W-:Y:S01]  /*6ce0*/  FMUL R138, R138, R10.reuse ;  /* 0x0000000a8a8a7220 */ /* 0x080fe20000400000 */
[C---:B------:R-:W-:Y:S01]  /*6cf0*/  ISETP.LT.OR P6, PT, R6.reuse, 0xa, !P1 ;  /* 0x0000000a0600780c */ /* 0x040fe20004fc1670 */
[-C--:B------:R-:W-:Y:S01]  /*6d00*/  FMUL R141, R141, R10.reuse ;  /* 0x0000000a8d8d7220 */ /* 0x080fe20000400000 */
[----:B------:R-:W-:Y:S01]  /*6d10*/  F2FP.SATFINITE.E4M3.F32.PACK_AB_MERGE_C R147, RZ, R147, RZ ;  /* 0x00000093ff93723e */ /* 0x000fe200048070ff */
[----:B------:R-:W-:Y:S01]  /*6d20*/  @!P4 STG.E.U8 desc[UR18][R18.64], R149 ;  /* 0x000000951200c986 */ /* 0x000fe2000c101112 */
[----:B------:R-:W-:Y:S01]  /*6d30*/  ISETP.LT.OR P4, PT, R6, 0x2, !P0 ;  /* 0x000000020600780c */ /* 0x000fe20004781670 */
[----:B------:R-:W-:Y:S01]  /*6d40*/  FMUL R136, R136, R10 ;  /* 0x0000000a88887220 */ /* 0x000fe20000400000 */
[----:B------:R-:W-:Y:S01]  /*6d50*/  F2FP.SATFINITE.E4M3.F32.PACK_AB_MERGE_C R25, RZ, R142, RZ ;  /* 0x0000008eff19723e */ /* 0x000fe200048070ff */
[----:B------:R0:W-:Y:S01]  /*6d60*/  @!P5 STG.E.U8 desc[UR18][R18.64+0x1], R5 ;  /* 0x000001051200d986 */ /* 0x0001e2000c101112 */
[C---:B------:R-:W-:Y:S01]  /*6d70*/  ISETP.LT.OR P5, PT, R6.reuse, 0x9, !P1 ;  /* 0x000000090600780c */ /* 0x040fe20004fa1670 */
[-C--:B------:R-:W-:Y:S01]  /*6d80*/  FMUL R139, R139, R10.reuse ;  /* 0x0000000a8b8b7220 */ /* 0x080fe20000400000 */
[----:B------:R-:W-:Y:S01]  /*6d90*/  F2FP.SATFINITE.E4M3.F32.PACK_AB_MERGE_C R145, RZ, R145, RZ ;  /* 0x00000091ff91723e */ /* 0x000fe200048070ff */
[----:B------:R-:W-:Y:S01]  /*6da0*/  @!P3 STG.E.U8 desc[UR18][R16.64], R147 ;  /* 0x000000931000b986 */ /* 0x000fe2000c101112 */
[----:B------:R-:W-:Y:S01]  /*6db0*/  ISETP.LT.OR P3, PT, R6, 0x9, !P0 ;  /* 0x000000090600780c */ /* 0x000fe20004761670 */
[-C--:B------:R-:W-:Y:S01]  /*6dc0*/  FMUL R134, R134, R10.reuse ;  /* 0x0000000a86867220 */ /* 0x080fe20000400000 */
[----:B------:R-:W-:Y:S01]  /*6dd0*/  F2FP.SATFINITE.E4M3.F32.PACK_AB_MERGE_C R143, RZ, R143, RZ ;  /* 0x0000008fff8f723e */ /* 0x000fe200048070ff */
[-C--:B------:R-:W-:Y:S01]  /*6de0*/  FMUL R137, R137, R10.reuse ;  /* 0x0000000a89897220 */ /* 0x080fe20000400000 */
[----:B------:R-:W-:Y:S01]  /*6df0*/  F2FP.SATFINITE.E4M3.F32.PACK_AB_MERGE_C R141, RZ, R141, RZ ;  /* 0x0000008dff8d723e */ /* 0x000fe200048070ff */
[----:B------:R1:W-:Y:S01]  /*6e00*/  @!P4 STG.E.U8 desc[UR18][R16.64+0x1], R25 ;  /* 0x000001191000c986 */ /* 0x0003e2000c101112 */
[----:B------:R-:W-:Y:S01]  /*6e10*/  ISETP.LT.OR P4, PT, R6, 0xa, !P0 ;  /* 0x0000000a0600780c */ /* 0x000fe20004781670 */
[----:B------:R-:W-:Y:S01]  /*6e20*/  FMUL R132, R132, R10 ;  /* 0x0000000a84847220 */ /* 0x000fe20000400000 */
[----:B0-----:R-:W-:Y:S01]  /*6e30*/  F2FP.SATFINITE.E4M3.F32.PACK_AB_MERGE_C R5, RZ, R140, RZ ;  /* 0x0000008cff05723e */ /* 0x001fe200048070ff */
[----:B------:R-:W-:Y:S01]  /*6e40*/  @!P5 STG.E.U8 desc[UR18][R18.64+0x8], R145 ;  /* 0x000008911200d986 */ /* 0x000fe2000c101112 */
[C---:B------:R-:W-:Y:S01]  /*6e50*/  ISETP.LT.OR P5, PT, R6.reuse, 0x11, !P1 ;  /* 0x000000110600780c */ /* 0x040fe20004fa1670 */
[-C--:B------:R-:W-:Y:S01]  /*6e60*/  FMUL R135, R135, R10.reuse ;  /* 0x0000000a87877220 */ /* 0x080fe20000400000 */
[----:B------:R-:W-:Y:S01]  /*6e70*/  F2FP.SATFINITE.E4M3.F32.PACK_AB_MERGE_C R139, RZ, R139, RZ ;  /* 0x0000008bff8b723e */ /* 0x000fe200048070ff */
[----:B------:R0:W-:Y:S01]  /*6e80*/  @!P6 STG.E.U8 desc[UR18][R18.64+0x9], R5 ;  /* 0x000009051200e986 */ /* 0x0001e2000c101112 */
[----:B------:R-:W-:Y:S01]  /*6e90*/  ISETP.LT.OR P6, PT, R6, 0x12, !P1 ;  /* 0x000000120600780c */ /* 0x000fe20004fc1670 */
[----:B------:R-:W-:Y:S01]  /*6ea0*/  FMUL R130, R130, R10 ;  /* 0x0000000a82827220 */ /* 0x000fe20000400000 */
[----:B------:R-:W-:Y:S01]  /*6eb0*/  F2FP.SATFINITE.E4M3.F32.PACK_AB_MERGE_C R137, RZ, R137, RZ ;  /* 0x00000089ff89723e */ /* 0x000fe200048070ff */
[----:B------:R-:W-:Y:S01]  /*6ec0*/  @!P3 STG.E.U8 desc[UR18][R16.64+0x8], R143 ;  /* 0x0000088f1000b986 */ /* 0x000fe2000c101112 */
[----:B-1----:R-:W-:Y:S01]  /*6ed0*/  F2FP.SATFINITE.E4M3.F32.PACK_AB_MERGE_C R25, RZ, R138, RZ ;  /* 0x0000008aff19723e */ /* 0x002fe200048070ff */
[-C--:B------:R-:W-:Y:S01]  /*6ee0*/  FMUL R133, R133, R10.reuse ;  /* 0x0000000a85857220 */ /* 0x080fe20000400000 */
[----:B------:R-:W-:Y:S01]  /*6ef0*/  ISETP.LT.OR P3, PT, R6, 0x11, !P0 ;  /* 0x000000110600780c */ /* 0x000fe20004761670 */
[-C--:B------:R-:W-:Y:S01]  /*6f00*/  FMUL R128, R128, R10.reuse ;  /* 0x0000000a80807220 */ /* 0x080fe20000400000 */
[----:B------:R-:W-:Y:S01]  /*6f10*/  F2FP.SATFINITE.E4M3.F32.PACK_AB_MERGE_C R135, RZ, R135, RZ ;  /* 0x00000087ff87723e */ /* 0x000fe200048070ff */
[----:B------:R1:W-:Y:S01]  /*6f20*/  @!P4 STG.E.U8 desc[UR18][R16.64+0x9], R25 ;  /* 0x000009191000c986 */ /* 0x0003e2000c101112 */
[C---:B------:R-:W-:Y:S01]  /*6f30*/  ISETP.LT.OR P4, PT, R6.reuse, 0x12, !P0 ;  /* 0x000000120600780c */ /* 0x040fe20004781670 */
[----:B------:R-:W-:Y:S01]  /*6f40*/  FMUL R131, R131, R10 ;  /* 0x0000000a83837220 */ /* 0x000fe20000400000 */
[----:B0-----:R-:W-:Y:S01]  /*6f50*/  F2FP.SATFINITE.E4M3.F32.PACK_AB_MERGE_C R5, RZ, R136, RZ ;  /* 0x00000088ff05723e */ /* 0x001fe200048070ff */
[----:B------:R-:W-:Y:S01]  /*6f60*/  @!P5 STG.E.U8 desc[UR18][R18.64+0x10], R141 ;  /* 0x0000108d1200d986 */ /* 0x000fe2000c101112 */
[----:B------:R-:W-:Y:S01]  /*6f70*/  ISETP.LT.OR P5, PT, R6, 0x19, !P1 ;  /* 0x000000190600780c */ /* 0x000fe20004fa1670 */
[-C--:B------:R-:W-:Y:S01]  /*6f80*/  FMUL R126, R126, R10.reuse ;  /* 0x0000000a7e7e7220 */ /* 0x080fe20000400000 */
[----:B------:R-:W-:Y:S01]  /*6f90*/  F2FP.SATFINITE.E4M3.F32.PACK_AB_MERGE_C R133, RZ, R133, RZ ;  /* 0x00000085ff85723e */ /* 0x000fe200048070ff */
[----:B------:R0:W-:Y:S01]  /*6fa0*/  @!P6 STG.E.U8 desc[UR18][R18.64+0x11], R5 ;  /* 0x000011051200e986 */ /* 0x0001e2000c101112 */
[----:B------:R-:W-:Y:S01]  /*6fb0*/  ISETP.LT.OR P6, PT, R6, 0x1a, !P1 ;  /* 0x0000001a0600780c */ /* 0x000fe20004fc1670 */
[-C--:B------:R-:W-:Y:S01]  /*6fc0*/  FMUL R129, R129, R10.reuse ;  /* 0x0000000a81817220 */ /* 0x080fe20000400000 */
[----:B------:R-:W-:Y:S01]  /*6fd0*/  FMUL R124, R124, R10 ;  /* 0x0000000a7c7c7220 */ /* 0x000fe20000400000 */
[----:B-1----:R-:W-:Y:S01]  /*6fe0*/  F2FP.SATFINITE.E4M3.F32.PACK_AB_MERGE_C R25, RZ, R134, RZ ;  /* 0x00000086ff19723e */ /* 0x002fe200048070ff */
[----:B------:R-:W-:Y:S01]  /*6ff0*/  @!P3 STG.E.U8 desc[UR18][R16.64+0x10], R139 ;  /* 0x0000108b1000b986 */ /* 0x000fe2000c101112 */
[C---:B------:R-:W-:Y:S01]  /*7000*/  ISETP.LT.OR P3, PT, R6.reuse, 0x19, !P0 ;  /* 0x000000190600780c */ /* 0x040fe20004761670 */
        /* <DEDUP_REMOVED lines=37> */
[-C--:B------:R-:W-:Y:S01]  /*7260*/  FMUL R112, R112, R10.reuse ;  /* 0x0000000a70707220 */ /* 0x080fe20000400000 */
        /* <DEDUP_REMOVED lines=81> */
[C---:B------:R-:W-:Y:S01]  /*7780*/  ISETP.LT.OR P6, PT, R6.reuse, 0x52, !P1 ;  /* 0x000000520600780c */ /* 0x040fe20004fc1670 */
        /* <DEDUP_REMOVED lines=22> */
[----:B------:R-:W-:-:S02]  /*78f0*/  ISETP.LT.OR P3, PT, R6, 0x59, !P0 ;  /* 0x000000590600780c */ /* 0x000fc40004761670 */
[----:B------:R-:W-:Y:S01]  /*7900*/  F2FP.SATFINITE.E4M3.F32.PACK_AB_MERGE_C R91, RZ, R91, RZ ;  /* 0x0000005bff5b723e */ /* 0x000fe200048070ff */
[----:B------:R1:W-:Y:S01]  /*7910*/  @!P4 STG.E.U8 desc[UR18][R16.64+0x51], R25 ;  /* 0x000051191000c986 */ /* 0x0003e2000c101112 */
[C---:B------:R-:W-:Y:S02]  /*7920*/  ISETP.LT.OR P4, PT, R6.reuse, 0x5a, !P0 ;  /* 0x0000005a0600780c */ /* 0x040fe40004781670 */
[----:B0-----:R-:W-:Y:S01]  /*7930*/  F2FP.SATFINITE.E4M3.F32.PACK_AB_MERGE_C R5, RZ, R100, RZ ;  /* 0x00000064ff05723e */ /* 0x001fe200048070ff */
[----:B------:R-:W-:Y:S01]  /*7940*/  @!P5 STG.E.U8 desc[UR18][R18.64+0x58], R105 ;  /* 0x000058691200d986 */ /* 0x000fe2000c101112 */
[C---:B------:R-:W-:Y:S02]  /*7950*/  ISETP.LT.OR P5, PT, R6.reuse, 0x61, !P1 ;  /* 0x000000610600780c */ /* 0x040fe40004fa1670 */
[----:B------:R-:W-:Y:S01]  /*7960*/  F2FP.SATFINITE.E4M3.F32.PACK_AB_MERGE_C R21, RZ, R21, RZ ;  /* 0x00000015ff15723e */ /* 0x000fe200048070ff */
[----:B------:R0:W-:Y:S01]  /*7970*/  @!P6 STG.E.U8 desc[UR18][R18.64+0x59], R5 ;  /* 0x000059051200e986 */ /* 0x0001e2000c101112 */
[----:B------:R-:W-:-:S02]  /*7980*/  ISETP.LT.OR P6, PT, R6, 0x62, !P1 ;  /* 0x000000620600780c */ /* 0x000fc40004fc1670 */
[----:B------:R-:W-:Y:S01]  /*7990*/  F2FP.SATFINITE.E4M3.F32.PACK_AB_MERGE_C R23, RZ, R23, RZ ;  /* 0x00000017ff17723e */ /* 0x000fe200048070ff */
[----:B------:R-:W-:Y:S01]  /*79a0*/  @!P3 STG.E.U8 desc[UR18][R16.64+0x58], R103 ;  /* 0x000058671000b986 */ /* 0x000fe2000c101112 */
[----:B-1----:R-:W-:Y:S02]  /*79b0*/  F2FP.SATFINITE.E4M3.F32.PACK_AB_MERGE_C R25, RZ, R98, RZ ;  /* 0x00000062ff19723e */ /* 0x002fe400048070ff */
[C---:B------:R-:W-:Y:S02]  /*79c0*/  ISETP.LT.OR P3, PT, R6.reuse, 0x61, !P0 ;  /* 0x000000610600780c */ /* 0x040fe40004761670 */
[----:B------:R-:W-:Y:S01]  /*79d0*/  F2FP.SATFINITE.E4M3.F32.PACK_AB_MERGE_C R27, RZ, R22, RZ ;  /* 0x00000016ff1b723e */ /* 0x000fe200048070ff */
[----:B------:R1:W-:Y:S01]  /*79e0*/  @!P4 STG.E.U8 desc[UR18][R16.64+0x59], R25 ;  /* 0x000059191000c986 */ /* 0x0003e2000c101112 */
[C---:B------:R-:W-:Y:S02]  /*79f0*/  ISETP.LT.OR P4, PT, R6.reuse, 0x62, !P0 ;  /* 0x000000620600780c */ /* 0x040fe40004781670 */
[----:B0-----:R-:W-:Y:S01]  /*7a00*/  F2FP.SATFINITE.E4M3.F32.PACK_AB_MERGE_C R5, RZ, R96, RZ ;  /* 0x00000060ff05723e */ /* 0x001fe200048070ff */
[----:B------:R-:W-:Y:S01]  /*7a10*/  @!P5 STG.E.U8 desc[UR18][R18.64+0x60], R101 ;  /* 0x000060651200d986 */ /* 0x000fe2000c101112 */
[----:B------:R-:W-:-:S03]  /*7a20*/  ISETP.LT.OR P5, PT, R6, 0x69, !P1 ;  /* 0x000000690600780c */ /* 0x000fc60004fa1670 */
[----:B------:R0:W-:Y:S01]  /*7a30*/  @!P6 STG.E.U8 desc[UR18][R18.64+0x61], R5 ;  /* 0x000061051200e986 */ /* 0x0001e2000c101112 */
[C---:B------:R-:W-:Y:S02]  /*7a40*/  ISETP.LT.OR P6, PT, R6.reuse, 0x6a, !P1 ;  /* 0x0000006a0600780c */ /* 0x040fe40004fc1670 */
[----:B-1----:R-:W-:Y:S01]  /*7a50*/  F2FP.SATFINITE.E4M3.F32.PACK_AB_MERGE_C R25, RZ, R94, RZ ;  /* 0x0000005eff19723e */ /* 0x002fe200048070ff */
[----:B------:R-:W-:Y:S01]  /*7a60*/  @!P3 STG.E.U8 desc[UR18][R16.64+0x60], R99 ;  /* 0x000060631000b986 */ /* 0x000fe2000c101112 */
[----:B------:R-:W-:-:S03]  /*7a70*/  ISETP.LT.OR P3, PT, R6, 0x69, !P0 ;  /* 0x000000690600780c */ /* 0x000fc60004761670 */
        /* <DEDUP_REMOVED lines=12> */
[C---:B------:R-:W-:Y:S01]  /*7b40*/  ISETP.LT.OR P1, PT, R6.reuse, 0x7a, !P1 ;  /* 0x0000007a0600780c */ /* 0x040fe20004f21670 */
[----:B------:R2:W-:Y:S01]  /*7b50*/  @!P5 STG.E.U8 desc[UR18][R18.64+0x70], R93 ;  /* 0x0000705d1200d986 */ /* 0x0005e2000c101112 */
[C---:B------:R-:W-:Y:S02]  /*7b60*/  ISETP.LT.OR P5, PT, R6.reuse, 0x72, !P0 ;  /* 0x000000720600780c */ /* 0x040fe400047a1670 */
[----:B0-----:R-:W-:Y:S01]  /*7b70*/  F2FP.SATFINITE.E4M3.F32.PACK_AB_MERGE_C R5, RZ, R88, RZ ;  /* 0x00000058ff05723e */ /* 0x001fe200048070ff */
[----:B------:R2:W-:Y:S01]  /*7b80*/  @!P6 STG.E.U8 desc[UR18][R18.64+0x71], R89 ;  /* 0x000071591200e986 */ /* 0x0005e2000c101112 */
[C---:B------:R-:W-:Y:S02]  /*7b90*/  ISETP.LT.OR P6, PT, R6.reuse, 0x79, !P0 ;  /* 0x000000790600780c */ /* 0x040fe400047c1670 */
[----:B------:R-:W-:Y:S01]  /*7ba0*/  ISETP.LT.OR P0, PT, R6, 0x7a, !P0 ;  /* 0x0000007a0600780c */ /* 0x000fe20004701670 */
[----:B------:R2:W-:Y:S01]  /*7bb0*/  @!P3 STG.E.U8 desc[UR18][R16.64+0x70], R91 ;  /* 0x0000705b1000b986 */ /* 0x0005e2000c101112 */
[----:B-1----:R-:W-:-:S05]  /*7bc0*/  F2FP.SATFINITE.E4M3.F32.PACK_AB_MERGE_C R25, RZ, R20, RZ ;  /* 0x00000014ff19723e */ /* 0x002fca00048070ff */
[----:B------:R2:W-:Y:S04]  /*7bd0*/  @!P5 STG.E.U8 desc[UR18][R16.64+0x71], R5 ;  /* 0x000071051000d986 */ /* 0x0005e8000c101112 */
[----:B------:R2:W-:Y:S04]  /*7be0*/  @!P4 STG.E.U8 desc[UR18][R18.64+0x78], R21 ;  /* 0x000078151200c986 */ /* 0x0005e8000c101112 */
[----:B------:R2:W-:Y:S04]  /*7bf0*/  @!P1 STG.E.U8 desc[UR18][R18.64+0x79], R25 ;  /* 0x0000791912009986 */ /* 0x0005e8000c101112 */
[----:B------:R2:W-:Y:S04]  /*7c00*/  @!P6 STG.E.U8 desc[UR18][R16.64+0x78], R23 ;  /* 0x000078171000e986 */ /* 0x0005e8000c101112 */
[----:B------:R2:W-:Y:S02]  /*7c10*/  @!P0 STG.E.U8 desc[UR18][R16.64+0x79], R27 ;  /* 0x0000791b10008986 */ /* 0x0005e4000c101112 */
.L_x_166:
[----:B------:R-:W-:Y:S05]  /*7c20*/  BSYNC B0 ;  /* 0x0000000000007941 */ /* 0x000fea0003800000 */
.L_x_36:
[C---:B------:R-:W-:Y:S01]  /*7c30*/  LEA R2, P0, R8.reuse, R2, 0x1 ;  /* 0x0000000208027211 */ /* 0x040fe200078008ff */
[----:B------:R-:W-:Y:S01]  /*7c40*/  ULDC.64 UR6, c[0x0][0x650] ;  /* 0x0001940000067ab9 */ /* 0x000fe20000000a00 */
[----:B-----5:R-:W-:Y:S01]  /*7c50*/  IMAD.U32 R4, RZ, RZ, UR16 ;  /* 0x00000010ff047e24 */ /* 0x020fe2000f8e00ff */
[----:B0-2---:R-:W-:Y:S01]  /*7c60*/  PRMT R16, RZ, 0x7610, R16 ;  /* 0x00007610ff107816 */ /* 0x005fe20000000010 */
[----:B------:R-:W-:Y:S01]  /*7c70*/  IMAD.MOV.U32 R6, RZ, RZ, -0x1 ;  /* 0xffffffffff067424 */ /* 0x000fe200078e00ff */
[----:B------:R-:W-:Y:S01]  /*7c80*/  LEA.HI.X R3, R8, R3, R0, 0x1, P0 ;  /* 0x0000000308037211 */ /* 0x000fe200000f0c00 */
[----:B------:R0:W-:Y:S01]  /*7c90*/  SYNCS.ARRIVE.TRANS64.A1T0 RZ, [R4+UR22], RZ ;  /* 0x000000ff04ff79a7 */ /* 0x0001e20008100016 */
[----:B------:R-:W-:Y:S01]  /*7ca0*/  ISETP.GE.U32.AND P0, PT, R2, UR6, PT ;  /* 0x0000000602007c0c */ /* 0x000fe2000bf06070 */
[----:B------:R-:W-:-:S03]  /*7cb0*/  IMAD.MOV.U32 R5, RZ, RZ, -0x1 ;  /* 0xffffffffff057424 */ /* 0x000fc600078e00ff */
[----:B------:R-:W-:Y:S01]  /*7cc0*/  ISETP.GE.U32.AND.EX P0, PT, R3, UR7, PT, P0 ;  /* 0x0000000703007c0c */ /* 0x000fe2000bf06100 */
[----:B0-----:R-:W-:-:S12]  /*7cd0*/  IMAD.MOV.U32 R4, RZ, RZ, -0x1 ;  /* 0xffffffffff047424 */ /* 0x001fd800078e00ff */
[----:B------:R-:W-:Y:S05]  /*7ce0*/  @P0 BRA `(.L_x_167) ;  /* 0x0000000400600947 */ /* 0x000fea0003800000 */
[----:B------:R-:W0:Y:S01]  /*7cf0*/  S2R R26, SR_CTAID.X ;  /* 0x00000000001a7919 */ /* 0x000e220000002500 */
[----:B------:R-:W2:Y:S01]  /*7d00*/  LDC.64 R20, c[0x0][0x628] ;  /* 0x00018a00ff147b82 */ /* 0x000ea20000000a00 */
[----:B------:R-:W-:Y:S01]  /*7d10*/  ULDC UR6, c[0x0][0x150] ;  /* 0x0000540000067ab9 */ /* 0x000fe20000000800 */
[----:B-1--4-:R-:W-:Y:S01]  /*7d20*/  IMAD.MOV.U32 R18, RZ, RZ, R2 ;  /* 0x000000ffff127224 */ /* 0x012fe200078e0002 */
[----:B------:R-:W1:Y:S01]  /*7d30*/  S2R R28, SR_CTAID.Y ;  /* 0x00000000001c7919 */ /* 0x000e620000002600 */
[----:B------:R-:W-:-:S04]  /*7d40*/  IMAD.MOV.U32 R19, RZ, RZ, R3 ;  /* 0x000000ffff137224 */ /* 0x000fc800078e0003 */
[----:B------:R-:W4:Y:S08]  /*7d50*/  LDC R29, c[0x0][0x144] ;  /* 0x00005100ff1d7b82 */ /* 0x000f300000000800 */
[----:B------:R-:W1:Y:S08]  /*7d60*/  LDC R6, c[0x0][0x630] ;  /* 0x00018c00ff067b82 */ /* 0x000e700000000800 */
[----:B---3--:R-:W3:Y:S01]  /*7d70*/  LDC.64 R24, c[0x0][0x620] ;  /* 0x00018800ff187b82 */ /* 0x008ee20000000a00 */
[----:B--2---:R-:W-:-:S04]  /*7d80*/  ISETP.NE.U32.AND P0, PT, R20, RZ, PT ;  /* 0x000000ff1400720c */ /* 0x004fc80003f05070 */
[----:B------:R-:W-:Y:S02]  /*7d90*/  ISETP.NE.AND.EX P0, PT, R21, RZ, PT, P0 ;  /* 0x000000ff1500720c */ /* 0x000fe40003f05300 */
[----:B0-----:R-:W-:-:S05]  /*7da0*/  I2FP.F32.U32 R4, R26 ;  /* 0x0000001a00047245 */ /* 0x001fca0000201000 */
[----:B------:R-:W-:-:S04]  /*7db0*/  FMUL R4, R4, UR6 ;  /* 0x0000000604047c20 */ /* 0x000fc80008400000 */
[----:B------:R0:W2:Y:S02]  /*7dc0*/  F2I.U32.TRUNC.NTZ R27, R4 ;  /* 0x00000004001b7305 */ /* 0x0000a4000020f000 */
[----:B-1--4-:R-:W-:Y:S05]  /*7dd0*/  @!P0 BRA `(.L_x_168) ;  /* 0x0000000000288947 */ /* 0x012fea0003800000 */
[----:B------:R-:W1:Y:S02]  /*7de0*/  LDC R5, c[0x0][0x634] ;  /* 0x00018d00ff057b82 */ /* 0x000e640000000800 */
[----:B-1----:R-:W-:-:S05]  /*7df0*/  IADD3 R19, P0, R2, R5, RZ ;  /* 0x0000000502137210 */ /* 0x002fca0007f1e0ff */
[----:B------:R-:W-:-:S04]  /*7e00*/  IMAD.X R23, RZ, RZ, R3, P0 ;  /* 0x000000ffff177224 */ /* 0x000fc800000e0603 */
[----:B0-----:R-:W-:-:S04]  /*7e10*/  IMAD.WIDE.U32 R4, R23, R20, RZ ;  /* 0x0000001417047225 */ /* 0x001fc800078e00ff */
[----:B------:R-:W-:-:S04]  /*7e20*/  IMAD.WIDE.U32 R16, P0, R19, R21, R4 ;  /* 0x0000001513107225 */ /* 0x000fc80007800004 */
[----:B------:R-:W-:-:S04]  /*7e30*/  IMAD.WIDE.U32 R4, R19, R20, RZ ;  /* 0x0000001413047225 */ /* 0x000fc800078e00ff */
[----:B------:R-:W-:Y:S01]  /*7e40*/  IMAD.X R19, RZ, RZ, RZ, P0 ;  /* 0x000000ffff137224 */ /* 0x000fe200000e06ff */
[----:B------:R-:W-:Y:S01]  /*7e50*/  IADD3 RZ, P0, R5, R16, RZ ;  /* 0x0000001005ff7210 */ /* 0x000fe20007f1e0ff */
[----:B------:R-:W-:-:S04]  /*7e60*/  IMAD.MOV.U32 R18, RZ, RZ, R17 ;  /* 0x000000ffff127224 */ /* 0x000fc800078e0011 */
[----:B------:R-:W-:-:S08]  /*7e70*/  IMAD.WIDE.U32.X R18, R23, R21, R18, P0 ;  /* 0x0000001517127225 */ /* 0x000fd000000e0412 */
.L_x_168:
[-CC-:B------:R-:W-:Y:S01]  /*7e80*/  SHF.R.U64 R22, R18, R6.reuse, R19.reuse ;  /* 0x0000000612167219 */ /* 0x180fe20000001213 */
[----:B------:R-:W1:Y:S01]  /*7e90*/  LDC.64 R32, c[0x0][0x640] ;  /* 0x00019000ff207b82 */ /* 0x000e620000000a00 */
[----:B0-----:R-:W-:Y:S01]  /*7ea0*/  SHF.R.U32.HI R4, RZ, R6, R19 ;  /* 0x00000006ff047219 */ /* 0x001fe20000011613 */
[----:B--2---:R-:W-:Y:S01]  /*7eb0*/  IMAD.MOV R27, RZ, RZ, -R27 ;  /* 0x000000ffff1b7224 */ /* 0x004fe200078e0a1b */
[----:B------:R-:W-:Y:S01]  /*7ec0*/  IADD3 R17, P0, RZ, -R22, RZ ;  /* 0x80000016ff117210 */ /* 0x000fe20007f1e0ff */
[----:B------:R-:W-:Y:S01]  /*7ed0*/  ULDC UR6, c[0x0][0x154] ;  /* 0x0000550000067ab9 */ /* 0x000fe20000000800 */
[----:B------:R-:W-:Y:S02]  /*7ee0*/  IMAD.MOV.U32 R19, RZ, RZ, 0x1 ;  /* 0x00000001ff137424 */ /* 0x000fe400078e00ff */
[----:B------:R-:W-:Y:S01]  /*7ef0*/  IMAD R27, R29, R27, R26 ;  /* 0x0000001b1d1b7224 */ /* 0x000fe200078e021a */
[----:B------:R-:W0:Y:S01]  /*7f00*/  LDC R16, c[0x0][0x618] ;  /* 0x00018600ff107b82 */ /* 0x000e220000000800 */
[----:B------:R-:W-:-:S04]  /*7f10*/  IMAD.X R5, RZ, RZ, ~R4, P0 ;  /* 0x000000ffff057224 */ /* 0x000fc800000e0e04 */
[-C--:B---3--:R-:W-:Y:S02]  /*7f20*/  IMAD R6, R5, R24.reuse, RZ ;  /* 0x0000001805067224 */ /* 0x088fe400078e02ff */
[C---:B------:R-:W-:Y:S01]  /*7f30*/  IMAD.WIDE.U32 R4, R17.reuse, R24, R2 ;  /* 0x0000001811047225 */ /* 0x040fe200078e0002 */
[----:B------:R-:W2:Y:S03]  /*7f40*/  LDC R18, c[0x0][0x608] ;  /* 0x00018200ff127b82 */ /* 0x000ea60000000800 */
[----:B------:R-:W-:Y:S01]  /*7f50*/  IMAD R17, R17, R25, R6 ;  /* 0x0000001911117224 */ /* 0x000fe200078e0206 */
[----:B------:R-:W-:-:S03]  /*7f60*/  I2FP.F32.U32 R6, R28 ;  /* 0x0000001c00067245 */ /* 0x000fc60000201000 */
[----:B------:R-:W-:Y:S01]  /*7f70*/  IMAD.IADD R5, R5, 0x1, R17 ;  /* 0x0000000105057824 */ /* 0x000fe200078e0211 */
[----:B------:R-:W3:Y:S01]  /*7f80*/  LDC R30, c[0x0][0x658] ;  /* 0x00019600ff1e7b82 */ /* 0x000ee20000000800 */
[----:B-1----:R-:W-:Y:S01]  /*7f90*/  ISETP.NE.U32.AND P0, PT, R32, RZ, PT ;  /* 0x000000ff2000720c */ /* 0x002fe20003f05070 */
[----:B------:R-:W-:-:S03]  /*7fa0*/  IMAD.MOV.U32 R17, RZ, RZ, -0x1 ;  /* 0xffffffffff117424 */ /* 0x000fc600078e00ff */
[----:B------:R-:W-:-:S03]  /*7fb0*/  ISETP.NE.AND.EX P0, PT, R33, RZ, PT, P0 ;  /* 0x000000ff2100720c */ /* 0x000fc60003f05300 */
[----:B------:R-:W1:Y:S01]  /*7fc0*/  LDC R25, c[0x0][0x148] ;  /* 0x00005200ff197b82 */ /* 0x000e620000000800 */
[-CC-:B0-----:R-:W-:Y:S02]  /*7fd0*/  SHF.R.U64 R20, R4, R16.reuse, R5.reuse ;  /* 0x0000001004147219 */ /* 0x181fe40000001205 */
[----:B------:R-:W-:Y:S01]  /*7fe0*/  SHF.R.U32.HI R5, RZ, R16, R5 ;  /* 0x00000010ff057219 */ /* 0x000fe20000011605 */
[----:B------:R-:W-:-:S04]  /*7ff0*/  FMUL R16, R6, UR6 ;  /* 0x0000000606107c20 */ /* 0x000fc80008400000 */
[----:B------:R-:W0:Y:S01]  /*8000*/  LDC R26, c[0x0][0x600] ;  /* 0x00018000ff1a7b82 */ /* 0x000e220000000800 */
[----:B------:R4:W0:Y:S01]  /*8010*/  F2I.U32.TRUNC.NTZ R23, R16 ;  /* 0x0000001000177305 */ /* 0x000822000020f000 */
[-CC-:B--2---:R-:W-:Y:S02]  /*8020*/  SHF.R.U64 R6, R20, R18.reuse, R5.reuse ;  /* 0x0000001214067219 */ /* 0x184fe40000001205 */
[----:B------:R-:W-:-:S04]  /*8030*/  SHF.R.U32.HI R5, RZ, R18, R5 ;  /* 0x00000012ff057219 */ /* 0x000fc80000011605 */
[----:B------:R-:W2:Y:S01]  /*8040*/  LDC R31, c[0x0][0x648] ;  /* 0x00019200ff1f7b82 */ /* 0x000ea20000000800 */
[-CC-:B---3--:R-:W-:Y:S02]  /*8050*/  SHF.R.U64 R24, R6, R30.reuse, R5.reuse ;  /* 0x0000001e06187219 */ /* 0x188fe40000001205 */
[-C--:B------:R-:W-:Y:S02]  /*8060*/  SHF.L.U32 R17, R17, R30.reuse, RZ ;  /* 0x0000001e11117219 */ /* 0x080fe400000006ff */
[-C--:B------:R-:W-:Y:S01]  /*8070*/  SHF.R.U32.HI R5, RZ, R30.reuse, R5 ;  /* 0x0000001eff057219 */ /* 0x080fe20000011605 */
[----:B------:R-:W-:Y:S01]  /*8080*/  IMAD.MOV.U32 R4, RZ, RZ, R24 ;  /* 0x000000ffff047224 */ /* 0x000fe200078e0018 */
[----:B------:R-:W-:Y:S01]  /*8090*/  SHF.L.U32 R30, R19, R30, RZ ;  /* 0x0000001e131e7219 */ /* 0x000fe200000006ff */
[----:B------:R-:W3:Y:S01]  /*80a0*/  LDC R34, c[0x0][0x638] ;  /* 0x00018e00ff227b82 */ /* 0x000ee20000000800 */
[----:B------:R-:W-:-:S07]  /*80b0*/  LOP3.LUT R29, RZ, R17, RZ, 0x33, !PT ;  /* 0x00000011ff1d7212 */ /* 0x000fce00078e33ff */
[----:B------:R-:W0:Y:S01]  /*80c0*/  LDC R35, c[0x0][0x610] ;  /* 0x00018400ff237b82 */ /* 0x000e220000000800 */
        /* <DEDUP_REMOVED lines=11> */
.L_x_169:
[----:B--2---:R-:W-:Y:S01]  /*8180*/  SHF.R.U64 R4, R4, R31, R5 ;  /* 0x0000001f04047219 */ /* 0x004fe20000001205 */
[----:B0-----:R-:W-:Y:S01]  /*8190*/  VIADD R19, R26, 0xffffffff ;  /* 0xffffffff1a137836 */ /* 0x001fe20000000000 */
[----:B------:R-:W-:Y:S01]  /*81a0*/  LOP3.LUT R17, R6, R29, RZ, 0xc0, !PT ;  /* 0x0000001d06117212 */ /* 0x000fe200078ec0ff */
[----:B------:R-:W-:Y:S02]  /*81b0*/  IMAD.MOV R23, RZ, RZ, -R23 ;  /* 0x000000ffff177224 */ /* 0x000fe400078e0a17 */
[----:B------:R-:W-:Y:S02]  /*81c0*/  IMAD.MOV R5, RZ, RZ, -R4 ;  /* 0x000000ffff057224 */ /* 0x000fe400078e0a04 */
[----:B------:R-:W-:Y:S01]  /*81d0*/  IMAD R6, R30, R4, R17 ;  /* 0x000000041e067224 */ /* 0x000fe200078e0211 */
[----:B------:R-:W-:Y:S01]  /*81e0*/  LOP3.LUT R17, R20, R19, RZ, 0xc0, !PT ;  /* 0x0000001314117212 */ /* 0x000fe200078ec0ff */
[----:B-1----:R-:W-:Y:S02]  /*81f0*/  @P2 IMAD R27, R25, R23, R28 ;  /* 0x00000017191b2224 */ /* 0x002fe400078e021c */
[----:B---3--:R-:W-:-:S02]  /*8200*/  IMAD R4, R5, R34, R24 ;  /* 0x0000002205047224 */ /* 0x008fc400078e0218 */
[----:B------:R-:W-:Y:S02]  /*8210*/  IMAD R6, R6, R35, R27 ;  /* 0x0000002306067224 */ /* 0x000fe400078e021b */
[----:B------:R-:W-:Y:S02]  /*8220*/  IMAD R17, R4, R26, R17 ;  /* 0x0000001a04117224 */ /* 0x000fe400078e0211 */
[----:B------:R-:W-:Y:S02]  /*8230*/  IMAD.MOV.U32 R16, RZ, RZ, 0x1 ;  /* 0x00000001ff107424 */ /* 0x000fe400078e00ff */
[----:B------:R-:W-:Y:S01]  /*8240*/  IMAD.MOV.U32 R4, RZ, RZ, R22 ;  /* 0x000000ffff047224 */ /* 0x000fe200078e0016 */
[----:B------:R-:W-:Y:S02]  /*8250*/  SEL R5, R17, R6, !P2 ;  /* 0x0000000611057207 */ /* 0x000fe40005000000 */
[----:B------:R-:W-:-:S07]  /*8260*/  SEL R6, R6, R17, !P2 ;  /* 0x0000001106067207 */ /* 0x000fce0005000000 */
.L_x_167:
[----:B------:R-:W-:Y:S02]  /*8270*/  LOP3.LUT P0, RZ, R16, 0xff, RZ, 0xc0, !PT ;  /* 0x000000ff10ff7812 */ /* 0x000fe4000780c0ff */
[----:B------:R-:W-:-:S11]  /*8280*/  LOP3.LUT R148, R148, 0x1, RZ, 0x3c, !PT ;  /* 0x0000000194947812 */ /* 0x000fd600078e3cff */
[----:B------:R-:W-:Y:S05]  /*8290*/  @P0 BRA `(.L_x_170) ;  /* 0xffffff94006c0947 */ /* 0x000fea000383ffff */
[----:B------:R-:W-:Y:S05]  /*82a0*/  EXIT ;  /* 0x000000000000794d */ /* 0x000fea0003800000 */
.L_x_14:
[----:B------:R-:W-:-:S08]  /*82b0*/  ISETP.NE.AND P0, PT, R20, RZ, PT ;  /* 0x000000ff1400720c */ /* 0x000fd00003f05270 */
[----:B-----5:R-:W0:-:S00]  /*82c0*/  USETMAXREG.DEALLOC.CTAPOOL 0x28 ;  /* 0x00000028000079c8 */ /* 0x020e0000080e0500 */
[----:B------:R-:W-:Y:S05]  /*82d0*/  @P0 EXIT ;  /* 0x000000000000094d */ /* 0x000fea0003800000 */
[----:B0-----:R-:W-:Y:S01]  /*82e0*/  LOP3.LUT P0, RZ, R16, 0xff, RZ, 0xc0, !PT ;  /* 0x000000ff10ff7812 */ /* 0x001fe2000780c0ff */
[----:B------:R-:W-:Y:S02]  /*82f0*/  IMAD.MOV.U32 R12, RZ, RZ, 0x1 ;  /* 0x00000001ff0c7424 */ /* 0x000fe400078e00ff */
[----:B------:R-:W-:-:S10]  /*8300*/  IMAD.MOV.U32 R15, RZ, RZ, RZ ;  /* 0x000000ffff0f7224 */ /* 0x000fd400078e00ff */
[----:B------:R-:W-:Y:S05]  /*8310*/  @!P0 BRA `(.L_x_171) ;  /* 0x0000000c00108947 */ /* 0x000fea0003800000 */
[----:B------:R-:W-:Y:S01]  /*8320*/  LOP3.LUT P0, RZ, R13, 0x1f, RZ, 0xc0, !PT ;  /* 0x0000001f0dff7812 */ /* 0x000fe2000780c0ff */
[----:B------:R-:W-:Y:S01]  /*8330*/  ULDC UR5, c[0x0][0x658] ;  /* 0x0001960000057ab9 */ /* 0x000fe20000000800 */
[----:B------:R-:W-:Y:S01]  /*8340*/  UMOV UR6, 0xffffffff ;  /* 0xffffffff00067882 */ /* 0x000fe20000000000 */
[----:B------:R-:W-:Y:S01]  /*8350*/  BSSY B0, `(.L_x_171) ;  /* 0x00000c0000007945 */ /* 0x000fe20003800000 */
[----:B------:R-:W-:Y:S01]  /*8360*/  USHF.L.U32 UR6, UR6, UR5, URZ ;  /* 0x0000000506067299 */ /* 0x000fe2000800063f */
[C---:B------:R-:W-:Y:S01]  /*8370*/  ISETP.NE.AND P3, PT, R11.reuse, RZ, PT ;  /* 0x000000ff0b00720c */ /* 0x040fe20003f65270 */
[----:B------:R-:W-:Y:S01]  /*8380*/  IMAD.MOV.U32 R14, RZ, RZ, 0x1 ;  /* 0x00000001ff0e7424 */ /* 0x000fe200078e00ff */
[----:B------:R-:W-:Y:S01]  /*8390*/  ISETP.NE.OR P0, PT, R11, RZ, !P0 ;  /* 0x000000ff0b00720c */ /* 0x000fe20004705670 */
[----:B------:R-:W-:Y:S01]  /*83a0*/  IMAD.MOV.U32 R12, RZ, RZ, 0x1 ;  /* 0x00000001ff0c7424 */ /* 0x000fe200078e00ff */
[----:B------:R-:W-:Y:S01]  /*83b0*/  LOP3.LUT R13, R7, 0x2, RZ, 0xfc, !PT ;  /* 0x00000002070d7812 */ /* 0x000fe200078efcff */
[----:B------:R-:W-:Y:S01]  /*83c0*/  IMAD.MOV.U32 R15, RZ, RZ, RZ ;  /* 0x000000ffff0f7224 */ /* 0x000fe200078e00ff */
[----:B------:R-:W-:Y:S01]  /*83d0*/  ULDC UR4, c[0x0][0x600] ;  /* 0x0001800000047ab9 */ /* 0x000fe20000000800 */
[----:B------:R-:W-:Y:S01]  /*83e0*/  UMOV UR7, 0x1 ;  /* 0x0000000100077882 */ /* 0x000fe20000000000 */
[----:B------:R-:W-:-:S02]  /*83f0*/  UIADD3 UR22, UR13, 0x1, URZ ;  /* 0x000000010d167890 */ /* 0x000fc4000fffe03f */
[----:B------:R-:W-:Y:S02]  /*8400*/  UIADD3 UR16, UR4, -0x1, URZ ;  /* 0xffffffff04107890 */ /* 0x000fe4000fffe03f */
[----:B------:R-:W-:Y:S02]  /*8410*/  USHF.L.U32 UR18, UR7, UR5, URZ ;  /* 0x0000000507127299 */ /* 0x000fe4000800063f */
[----:B------:R-:W-:Y:S01]  /*8420*/  ULOP3.LUT UR17, URZ, UR6, URZ, 0x33, !UPT ;  /* 0x000000063f117292 */ /* 0x000fe2000f8e333f */
[----:B------:R-:W-:-:S11]  /*8430*/  ULDC.64 UR20, c[0x0][0x198] ;  /* 0x0000660000147ab9 */ /* 0x000fd60000000a00 */
.L_x_183:
[----:B------:R-:W-:-:S03]  /*8440*/  UMOV UR4, 0xffffffff ;  /* 0xffffffff00047882 */ /* 0x000fc60000000000 */
[----:B------:R-:W-:Y:S05]  /*8450*/  BRA.DIV UR4, `(.L_x_172) ;  /* 0x0000002204847947 */ /* 0x000fea000b800000 */
[----:B------:R-:W-:-:S13]  /*8460*/  ELECT P1, URZ, PT ;  /* 0x00000000003f782f */ /* 0x000fda0003820000 */
.L_x_229:
[----:B------:R-:W0:Y:S01]  /*8470*/  LDC R10, c[0x0][0x28c] ;  /* 0x0000a300ff0a7b82 */ /* 0x000e220000000800 */
[----:B------:R-:W-:Y:S01]  /*8480*/  BSSY B1, `(.L_x_173) ;  /* 0x0000037000017945 */ /* 0x000fe20003800000 */
[----:B0-----:R-:W-:-:S13]  /*8490*/  ISETP.LT.OR P1, PT, R10, 0x1, !P1 ;  /* 0x000000010a00780c */ /* 0x001fda0004f21670 */
[----:B------:R-:W-:Y:S05]  /*84a0*/  @P1 BRA `(.L_x_174) ;  /* 0x0000000000d01947 */ /* 0x000fea0003800000 */
[----:B------:R-:W-:Y:S02]  /*84b0*/  IMAD.SHL.U32 R16, R5, 0x80, RZ ;  /* 0x0000008005107824 */ /* 0x000fe400078e00ff */
[----:B------:R-:W-:Y:S02]  /*84c0*/  IMAD.SHL.U32 R17, R6, 0x40, RZ ;  /* 0x0000004006117824 */ /* 0x000fe400078e00ff */
[----:B------:R-:W-:Y:S02]  /*84d0*/  IMAD.MOV.U32 R18, RZ, RZ, RZ ;  /* 0x000000ffff127224 */ /* 0x000fe400078e00ff */
[----:B------:R-:W-:Y:S02]  /*84e0*/  IMAD.U32 R20, RZ, RZ, UR22 ;  /* 0x00000016ff147e24 */ /* 0x000fe4000f8e00ff */
[----:B------:R-:W-:Y:S02]  /*84f0*/  IMAD.MOV.U32 R5, RZ, RZ, R12 ;  /* 0x000000ffff057224 */ /* 0x000fe400078e000c */
[----:B------:R-:W-:-:S07]  /*8500*/  IMAD.MOV.U32 R6, RZ, RZ, R15 ;  /* 0x000000ffff067224 */ /* 0x000fce00078e000f */
.L_x_178:
[----:B------:R-:W0:Y:S01]  /*8510*/  S2R R11, SR_CgaCtaId ;  /* 0x00000000000b7919 */ /* 0x000e220000008800 */
[----:B------:R-:W-:-:S04]  /*8520*/  MOV R10, 0x400 ;  /* 0x00000400000a7802 */ /* 0x000fc80000000f00 */
[----:B0-----:R-:W-:Y:S02]  /*8530*/  LEA R21, R11, R10, 0x18 ;  /* 0x0000000a0b157211 */ /* 0x001fe400078ec0ff */
[----:B------:R-:W-:Y:S01]  /*8540*/  SHF.L.U32 R10, R5, 0x1f, RZ ;  /* 0x0000001f050a7819 */ /* 0x000fe200000006ff */
[----:B------:R-:W0:Y:S02]  /*8550*/  @!P3 LDC R11, c[0x0][0x500] ;  /* 0x00014000ff0bbb82 */ /* 0x000e240000000800 */
[----:B------:R-:W-:-:S04]  /*8560*/  IMAD R19, R6, 0x8, R21 ;  /* 0x0000000806137824 */ /* 0x000fc800078e0215 */
[----:B------:R-:W1:Y:S02]  /*8570*/  SYNCS.PHASECHK.TRANS64.TRYWAIT P1, [R19+URZ+0x128], R10 ;  /* 0x0001280a130075a7 */ /* 0x000e64000802017f */
[----:B-1----:R-:W-:Y:S05]  /*8580*/  @!P1 BRA `(.L_x_175) ;  /* 0x0000002000589947 */ /* 0x002fea0003800000 */
.L_x_230:
[----:B-1----:R-:W-:Y:S01]  /*8590*/  PRMT R10, R13, 0x9910, RZ ;  /* 0x000099100d0a7816 */ /* 0x002fe200000000ff */
[----:B0-----:R0:W-:Y:S03]  /*85a0*/  @!P3 SYNCS.ARRIVE.TRANS64 RZ, [R19+URZ], R11 ;  /* 0x0000000b13ffb9a7 */ /* 0x0011e6000800003f */
[----:B------:R-:W-:-:S13]  /*85b0*/  ISETP.NE.AND P1, PT, R10, 0x2, PT ;  /* 0x000000020a00780c */ /* 0x000fda0003f25270 */
[----:B0-----:R-:W-:Y:S05]  /*85c0*/  @P1 BRA `(.L_x_176) ;  /* 0x0000000000041947 */ /* 0x001fea0003800000 */
[----:B------:R-:W-:Y:S01]  /*85d0*/  BPT.TRAP 0x1 ;  /* 0x000000040000795c */ /* 0x000fe20000300000 */
.L_x_176:
[----:B------:R-:W-:Y:S05]  /*85e0*/  @P0 BRA `(.L_x_177) ;  /* 0x0000000000040947 */ /* 0x000fea0003800000 */
[----:B------:R-:W-:Y:S01]  /*85f0*/  BPT.TRAP 0x1 ;  /* 0x000000040000795c */ /* 0x000fe20000300000 */
.L_x_177:
[C-C-:B------:R-:W-:Y:S01]  /*8600*/  IMAD R10, R6.reuse, 0x800, R21.reuse ;  /* 0x00000800060a7824 */ /* 0x140fe200078e0215 */
[----:B------:R-:W-:Y:S01]  /*8610*/  R2UR UR9, R19 ;  /* 0x00000000130972ca */ /* 0x000fe200000e0000 */
[----:B------:R-:W-:Y:S01]  /*8620*/  IMAD R21, R6, 0x1000, R21 ;  /* 0x0000100006157824 */ /* 0x000fe200078e0215 */
[----:B------:R-:W-:Y:S01]  /*8630*/  UIADD3 UR4, UP0, UR20, 0xf0, URZ ;  /* 0x000000f014047890 */ /* 0x000fe2000ff1e03f */
[----:B------:R-:W-:Y:S01]  /*8640*/  VIADD R20, R20, 0xffffffff ;  /* 0xffffffff14147836 */ /* 0x000fe20000000000 */
[----:B------:R-:W-:Y:S01]  /*8650*/  R2UR UR5, R10 ;  /* 0x000000000a0572ca */ /* 0x000fe200000e0000 */
[----:B------:R-:W-:Y:S01]  /*8660*/  UIADD3 UR24, UP1, UR20, 0x1f0, URZ ;  /* 0x000001f014187890 */ /* 0x000fe2000ff3e03f */
[----:B------:R-:W-:Y:S01]  /*8670*/  R2UR UR8, R21 ;  /* 0x00000000150872ca */ /* 0x000fe200000e0000 */
[----:B------:R-:W-:Y:S01]  /*8680*/  VIADD R6, R6, 0x1 ;  /* 0x0000000106067836 */ /* 0x000fe20000000000 */
[----:B------:R-:W-:Y:S01]  /*8690*/  R2UR UR11, R17 ;  /* 0x00000000110b72ca */ /* 0x000fe200000e0000 */
[----:B------:R-:W-:Y:S01]  /*86a0*/  UIADD3.X UR25, URZ, UR21, URZ, UP1, !UPT ;  /* 0x000000153f197290 */ /* 0x000fe20008ffe43f */
[----:B------:R-:W-:Y:S01]  /*86b0*/  R2UR UR10, R18 ;  /* 0x00000000120a72ca */ /* 0x000fe200000e0000 */
[----:B------:R-:W-:Y:S01]  /*86c0*/  UMOV UR6, 0x0 ;  /* 0x0000000000067882 */ /* 0x000fe20000000000 */
[----:B------:R-:W-:Y:S01]  /*86d0*/  R2UR UR12, R4 ;  /* 0x00000000040c72ca */ /* 0x000fe200000e0000 */
[----:B------:R-:W-:Y:S01]  /*86e0*/  UMOV UR7, 0x10000000 ;  /* 0x1000000000077882 */ /* 0x000fe20000000000 */
[----:B------:R-:W-:Y:S01]  /*86f0*/  R2UR UR19, R16 ;  /* 0x00000000101372ca */ /* 0x000fe200000e0000 */
[----:B------:R-:W-:Y:S01]  /*8700*/  VIADD R18, R18, 0x20 ;  /* 0x0000002012127836 */ /* 0x000fe20000000000 */
[----:B------:R-:W-:Y:S01]  /*8710*/  ISETP.GT.AND P4, PT, R20, 0x1, PT ;  /* 0x000000011400780c */ /* 0x000fe20003f84270 */
[----:B------:R-:W-:Y:S01]  /*8720*/  UIADD3 UR14, UR5, 0x380, URZ ;  /* 0x00000380050e7890 */ /* 0x000fe2000fffe03f */
[----:B------:R-:W-:Y:S01]  /*8730*/  ISETP.NE.AND P1, PT, R6, 0x25, PT ;  /* 0x000000250600780c */ /* 0x000fe20003f25270 */
[----:B------:R-:W-:-:S02]  /*8740*/  UIADD3.X UR5, URZ, UR21, URZ, UP0, !UPT ;  /* 0x000000153f057290 */ /* 0x000fc400087fe43f */
[----:B------:R-:W-:Y:S01]  /*8750*/  UIADD3 UR15, UR8, 0x12b80, URZ ;  /* 0x00012b80080f7890 */ /* 0x000fe2000fffe03f */
[----:B------:R-:W-:Y:S02]  /*8760*/  SEL R10, RZ, 0x1, P1 ;  /* 0x00000001ff0a7807 */ /* 0x000fe40000800000 */
[----:B------:R-:W-:Y:S01]  /*8770*/  UMOV UR8, UR14 ;  /* 0x0000000e00087c82 */ /* 0x000fe20008000000 */
[----:B------:R-:W-:Y:S02]  /*8780*/  SEL R6, R6, RZ, P1 ;  /* 0x000000ff06067207 */ /* 0x000fe40000800000 */
[----:B------:R-:W-:Y:S01]  /*8790*/  LOP3.LUT R5, R5, R10, RZ, 0x3c, !PT ;  /* 0x0000000a05057212 */ /* 0x000fe200078e3cff */
[----:B------:R0:W-:Y:S02]  /*87a0*/  UTMALDG.3D [UR8], [UR4], desc[UR6] ;  /* 0x00000608040075b4 */ /* 0x0001e40008011000 */
[----:B0-----:R-:W-:Y:S01]  /*87b0*/  UMOV UR8, UR15 ;  /* 0x0000000f00087c82 */ /* 0x001fe20008000000 */
[----:B------:R-:W-:-:S02]  /*87c0*/  UMOV UR11, UR19 ;  /* 0x00000013000b7c82 */ /* 0x000fc40008000000 */
[----:B------:R0:W-:Y:S02]  /*87d0*/  UTMALDG.3D [UR8], [UR24], desc[UR6] ;  /* 0x00000608180075b4 */ /* 0x0001e40008011000 */
[----:B0-----:R-:W-:Y:S05]  /*87e0*/  @P4 BRA `(.L_x_178) ;  /* 0xfffffffc00484947 */ /* 0x001fea000383ffff */
.L_x_174:
[----:B------:R-:W-:Y:S05]  /*87f0*/  BSYNC B1 ;  /* 0x0000000000017941 */ /* 0x000fea0003800000 */
.L_x_173:
[----:B------:R-:W-:Y:S01]  /*8800*/  LOP3.LUT P5, RZ, R14, 0xff, RZ, 0xc0, !PT ;  /* 0x000000ff0eff7812 */ /* 0x000fe200078ac0ff */
[----:B------:R-:W-:Y:S01]  /*8810*/  VIADD R6, R15, UR13 ;  /* 0x0000000d0f067c36 */ /* 0x000fe20008000000 */
[----:B------:R-:W-:Y:S02]  /*8820*/  UISETP.GE.U32.AND UP0, UPT, UR13, 0x25, UPT ;  /* 0x000000250d00788c */ /* 0x000fe4000bf06070 */
[----:B------:R-:W-:Y:S01]  /*8830*/  IMAD.U32 R14, RZ, RZ, UR13 ;  /* 0x0000000dff0e7e24 */ /* 0x000fe2000f8e00ff */
[----:B------:R-:W-:Y:S01]  /*8840*/  ULDC.64 UR4, c[0x0][0x650] ;  /* 0x0001940000047ab9 */ /* 0x000fe20000000a00 */
[C---:B------:R-:W-:Y:S01]  /*8850*/  IMAD.WIDE.U32 R4, R6.reuse, -0x45306eb3, RZ ;  /* 0xbacf914d06047825 */ /* 0x040fe200078e00ff */
[C---:B------:R-:W-:Y:S01]  /*8860*/  ISETP.GT.U32.AND P1, PT, R6.reuse, 0x24, PT ;  /* 0x000000240600780c */ /* 0x040fe20003f24070 */
[----:B------:R-:W-:Y:S01]  /*8870*/  BSSY B1, `(.L_x_179) ;  /* 0x000006b000017945 */ /* 0x000fe20003800000 */
[----:B------:R-:W-:Y:S01]  /*8880*/  PLOP3.LUT P4, PT, PT, PT, UP0, 0x80, 0x0 ;  /* 0x000000000000781c */ /* 0x000fe20003f8f008 */
[----:B------:R-:W-:Y:S01]  /*8890*/  IMAD.IADD R4, R6, 0x1, -R5 ;  /* 0x0000000106047824 */ /* 0x000fe200078e0a05 */
[----:B------:R-:W-:-:S02]  /*88a0*/  ISETP.LT.U32.AND P1, PT, R14, 0x25, P1 ;  /* 0x000000250e00780c */ /* 0x000fc40000f21070 */
[----:B------:R-:W-:Y:S01]  /*88b0*/  PRMT R14, RZ, 0x7610, R14 ;  /* 0x00007610ff0e7816 */ /* 0x000fe2000000000e */
[----:B------:R-:W0:Y:S01]  /*88c0*/  @P5 S2R R11, SR_CgaCtaId ;  /* 0x00000000000b5919 */ /* 0x000e220000008800 */
[----:B------:R-:W-:Y:S02]  /*88d0*/  @P5 MOV R10, 0x400 ;  /* 0x00000400000a5802 */ /* 0x000fe40000000f00 */
[----:B------:R-:W-:Y:S01]  /*88e0*/  LEA.HI R4, R4, R5, RZ, 0x1f ;  /* 0x0000000504047211 */ /* 0x000fe200078ff8ff */
[----:B------:R-:W-:-:S03]  /*88f0*/  IMAD.MOV.U32 R5, RZ, RZ, -0x1 ;  /* 0xffffffffff057424 */ /* 0x000fc600078e00ff */
[----:B------:R-:W-:Y:S01]  /*8900*/  SHF.R.U32.HI R15, RZ, 0x5, R4 ;  /* 0x00000005ff0f7819 */ /* 0x000fe20000011604 */
[----:B------:R-:W-:Y:S01]  /*8910*/  IMAD.MOV.U32 R4, RZ, RZ, -0x1 ;  /* 0xffffffffff047424 */ /* 0x000fe200078e00ff */
[----:B0-----:R-:W-:Y:S02]  /*8920*/  @P5 LEA R10, R11, R10, 0x18 ;  /* 0x0000000a0b0a5211 */ /* 0x001fe400078ec0ff */
[----:B------:R-:W-:Y:S02]  /*8930*/  SEL R11, RZ, 0x1, !P1 ;  /* 0x00000001ff0b7807 */ /* 0x000fe40004800000 */
[----:B------:R-:W-:Y:S01]  /*8940*/  IADD3 R2, P1, R2, R8, RZ ;  /* 0x0000000802027210 */ /* 0x000fe20007f3e0ff */
[----:B------:R0:W-:Y:S01]  /*8950*/  @P5 SYNCS.ARRIVE.TRANS64.A1T0 RZ, [R10+URZ+0x288], RZ ;  /* 0x000288ff0aff59a7 */ /* 0x0001e2000810003f */
[----:B------:R-:W-:-:S03]  /*8960*/  LOP3.LUT R12, R12, R11, RZ, 0x3c, !PT ;  /* 0x0000000b0c0c7212 */ /* 0x000fc600078e3cff */
[----:B------:R-:W-:Y:S01]  /*8970*/  IMAD.X R3, R3, 0x1, R0, P1 ;  /* 0x0000000103037824 */ /* 0x000fe200008e0600 */
[----:B------:R-:W-:Y:S02]  /*8980*/  ISETP.GE.U32.AND P1, PT, R2, UR4, PT ;  /* 0x0000000402007c0c */ /* 0x000fe4000bf26070 */
[----:B------:R-:W-:Y:S01]  /*8990*/  @P4 LOP3.LUT R12, R12, 0x1, R15, 0x78, !PT ;  /* 0x000000010c0c4812 */ /* 0x000fe200078e780f */
[----:B------:R-:W-:Y:S01]  /*89a0*/  IMAD R15, R15, -0x25, R6 ;  /* 0xffffffdb0f0f7824 */ /* 0x000fe200078e0206 */
[----:B------:R-:W-:Y:S01]  /*89b0*/  ISETP.GE.U32.AND.EX P1, PT, R3, UR5, PT, P1 ;  /* 0x0000000503007c0c */ /* 0x000fe2000bf26110 */
[----:B------:R-:W-:Y:S01]  /*89c0*/  IMAD.MOV.U32 R6, RZ, RZ, -0x1 ;  /* 0xffffffffff067424 */ /* 0x000fe200078e00ff */
[----:B0-----:R-:W-:-:S11]  /*89d0*/  PRMT R10, RZ, 0x7610, R10 ;  /* 0x00007610ff0a7816 */ /* 0x001fd6000000000a */
[----:B------:R-:W-:Y:S05]  /*89e0*/  @P1 BRA `(.L_x_180) ;  /* 0x00000004004c1947 */ /* 0x000fea0003800000 */
[----:B------:R-:W0:Y:S01]  /*89f0*/  S2R R17, SR_CTAID.X ;  /* 0x0000000000117919 */ /* 0x000e220000002500 */
[----:B------:R-:W-:Y:S01]  /*8a00*/  ULDC.64 UR4, c[0x0][0x628] ;  /* 0x00018a0000047ab9 */ /* 0x000fe20000000a00 */
[----:B------:R-:W1:Y:S01]  /*8a10*/  LDC R18, c[0x0][0x144] ;  /* 0x00005100ff127b82 */ /* 0x000e620000000800 */
[----:B------:R-:W-:Y:S01]  /*8a20*/  ISETP.NE.U32.AND P1, PT, RZ, UR4, PT ;  /* 0x00000004ff007c0c */ /* 0x000fe2000bf25070 */
[----:B------:R-:W2:Y:S01]  /*8a30*/  S2R R6, SR_CTAID.Y ;  /* 0x0000000000067919 */ /* 0x000ea20000002600 */
[----:B------:R-:W-:Y:S01]  /*8a40*/  ULDC UR6, c[0x0][0x150] ;  /* 0x0000540000067ab9 */ /* 0x000fe20000000800 */
[----:B------:R-:W-:Y:S01]  /*8a50*/  ULDC UR7, c[0x0][0x630] ;  /* 0x00018c0000077ab9 */ /* 0x000fe20000000800 */
[----:B------:R-:W-:Y:S01]  /*8a60*/  ISETP.NE.AND.EX P1, PT, RZ, UR5, PT, P1 ;  /* 0x00000005ff007c0c */ /* 0x000fe2000bf25310 */
[----:B------:R-:W-:Y:S01]  /*8a70*/  IMAD.MOV.U32 R4, RZ, RZ, R2 ;  /* 0x000000ffff047224 */ /* 0x000fe200078e0002 */
[----:B0-----:R-:W-:-:S05]  /*8a80*/  I2FP.F32.U32 R5, R17 ;  /* 0x0000001100057245 */ /* 0x001fca0000201000 */
[----:B------:R-:W-:Y:S01]  /*8a90*/  FMUL R20, R5, UR6 ;  /* 0x0000000605147c20 */ /* 0x000fe20008400000 */
[----:B------:R-:W-:-:S05]  /*8aa0*/  IMAD.MOV.U32 R5, RZ, RZ, R3 ;  /* 0x000000ffff057224 */ /* 0x000fca00078e0003 */
[----:B--2---:R-:W-:Y:S05]  /*8ab0*/  @!P1 BRA `(.L_x_181) ;  /* 0x0000000000289947 */ /* 0x004fea0003800000 */
[----:B------:R-:W-:Y:S02]  /*8ac0*/  ULDC UR6, c[0x0][0x634] ;  /* 0x00018d0000067ab9 */ /* 0x000fe40000000800 */
[----:B------:R-:W-:-:S05]  /*8ad0*/  IADD3 R5, P1, R2, UR6, RZ ;  /* 0x0000000602057c10 */ /* 0x000fca000ff3e0ff */
[----:B------:R-:W-:-:S04]  /*8ae0*/  IMAD.X R19, RZ, RZ, R3, P1 ;  /* 0x000000ffff137224 */ /* 0x000fc800008e0603 */
[----:B------:R-:W-:-:S04]  /*8af0*/  IMAD.WIDE.U32 R10, R19, UR4, RZ ;  /* 0x00000004130a7c25 */ /* 0x000fc8000f8e00ff */
[----:B------:R-:W-:-:S04]  /*8b00*/  IMAD.WIDE.U32 R10, P1, R5, UR5, R10 ;  /* 0x00000005050a7c25 */ /* 0x000fc8000f82000a */
[----:B------:R-:W-:-:S04]  /*8b10*/  IMAD.WIDE.U32 R4, R5, UR4, RZ ;  /* 0x0000000405047c25 */ /* 0x000fc8000f8e00ff */
[----:B------:R-:W-:Y:S01]  /*8b20*/  IMAD.MOV.U32 R4, RZ, RZ, R11 ;  /* 0x000000ffff047224 */ /* 0x000fe200078e000b */
[----:B------:R-:W-:Y:S01]  /*8b30*/  IADD3 RZ, P4, R5, R10, RZ ;  /* 0x0000000a05ff7210 */ /* 0x000fe20007f9e0ff */
[----:B------:R-:W-:-:S04]  /*8b40*/  IMAD.X R5, RZ, RZ, RZ, P1 ;  /* 0x000000ffff057224 */ /* 0x000fc800008e06ff */
[----:B------:R-:W-:-:S08]  /*8b50*/  IMAD.WIDE.U32.X R4, R19, UR5, R4, P4 ;  /* 0x0000000513047c25 */ /* 0x000fd0000a0e0404 */
.L_x_181:
[--C-:B------:R-:W-:Y:S01]  /*8b60*/  SHF.R.U64 R16, R4, UR7, R5.reuse ;  /* 0x0000000704107c19 */ /* 0x100fe20008001205 */
[----:B------:R-:W0:Y:S01]  /*8b70*/  F2I.U32.TRUNC.NTZ R20, R20 ;  /* 0x0000001400147305 */ /* 0x000e22000020f000 */
[----:B------:R-:W-:Y:S01]  /*8b80*/  SHF.R.U32.HI R4, RZ, UR7, R5 ;  /* 0x00000007ff047c19 */ /* 0x000fe20008011605 */
[----:B------:R-:W-:Y:S01]  /*8b90*/  ULDC.64 UR4, c[0x0][0x620] ;  /* 0x0001880000047ab9 */ /* 0x000fe20000000a00 */
[----:B------:R-:W-:Y:S01]  /*8ba0*/  IADD3 R11, P1, RZ, -R16, RZ ;  /* 0x80000010ff0b7210 */ /* 0x000fe20007f3e0ff */
[----:B------:R-:W-:Y:S01]  /*8bb0*/  ULDC.64 UR6, c[0x0][0x640] ;  /* 0x0001900000067ab9 */ /* 0x000fe20000000a00 */
[----:B------:R-:W2:Y:S03]  /*8bc0*/  LDC R21, c[0x0][0x148] ;  /* 0x00005200ff157b82 */ /* 0x000ea60000000800 */
[----:B------:R-:W-:Y:S01]  /*8bd0*/  IMAD.X R4, RZ, RZ, ~R4, P1 ;  /* 0x000000ffff047224 */ /* 0x000fe200008e0e04 */
[----:B------:R-:W-:-:S03]  /*8be0*/  ISETP.NE.U32.AND P1, PT, RZ, UR6, PT ;  /* 0x00000006ff007c0c */ /* 0x000fc6000bf25070 */
[----:B------:R-:W-:Y:S01]  /*8bf0*/  IMAD R10, R4, UR4, RZ ;  /* 0x00000004040a7c24 */ /* 0x000fe2000f8e02ff */
[----:B------:R-:W-:Y:S01]  /*8c00*/  ISETP.NE.AND.EX P1, PT, RZ, UR7, PT, P1 ;  /* 0x00000007ff007c0c */ /* 0x000fe2000bf25310 */
[----:B------:R-:W-:Y:S01]  /*8c10*/  IMAD.WIDE.U32 R4, R11, UR4, R2 ;  /* 0x000000040b047c25 */ /* 0x000fe2000f8e0002 */
[----:B------:R-:W-:-:S03]  /*8c20*/  ULDC UR4, c[0x0][0x618] ;  /* 0x0001860000047ab9 */ /* 0x000fc60000000800 */
[----:B------:R-:W-:Y:S01]  /*8c30*/  IMAD R11, R11, UR5, R10 ;  /* 0x000000050b0b7c24 */ /* 0x000fe2000f8e020a */
[----:B------:R-:W-:Y:S01]  /*8c40*/  ULDC UR5, c[0x0][0x154] ;  /* 0x0000550000057ab9 */ /* 0x000fe20000000800 */
[----:B0-----:R-:W-:Y:S02]  /*8c50*/  IMAD.MOV R10, RZ, RZ, -R20 ;  /* 0x000000ffff0a7224 */ /* 0x001fe400078e0a14 */
[----:B------:R-:W-:Y:S02]  /*8c60*/  IMAD.IADD R5, R5, 0x1, R11 ;  /* 0x0000000105057824 */ /* 0x000fe400078e020b */
[----:B-1----:R-:W-:Y:S01]  /*8c70*/  IMAD R17, R18, R10, R17 ;  /* 0x0000000a12117224 */ /* 0x002fe200078e0211 */
[----:B------:R-:W-:Y:S02]  /*8c80*/  I2FP.F32.U32 R10, R6 ;  /* 0x00000006000a7245 */ /* 0x000fe40000201000 */
[--C-:B------:R-:W-:Y:S02]  /*8c90*/  SHF.R.U64 R18, R4, UR4, R5.reuse ;  /* 0x0000000404127c19 */ /* 0x100fe40008001205 */
[----:B------:R-:W-:Y:S01]  /*8ca0*/  SHF.R.U32.HI R5, RZ, UR4, R5 ;  /* 0x00000004ff057c19 */ /* 0x000fe20008011605 */
[----:B------:R-:W-:Y:S01]  /*8cb0*/  FMUL R10, R10, UR5 ;  /* 0x000000050a0a7c20 */ /* 0x000fe20008400000 */
[----:B------:R-:W-:-:S02]  /*8cc0*/  ULDC UR4, c[0x0][0x608] ;  /* 0x0001820000047ab9 */ /* 0x000fc40000000800 */
[--C-:B------:R-:W-:Y:S01]  /*8cd0*/  SHF.R.U64 R20, R18, UR4, R5.reuse ;  /* 0x0000000412147c19 */ /* 0x100fe20008001205 */
[----:B------:R0:W1:Y:S01]  /*8ce0*/  F2I.U32.TRUNC.NTZ R22, R10 ;  /* 0x0000000a00167305 */ /* 0x000062000020f000 */
[----:B------:R-:W-:Y:S01]  /*8cf0*/  SHF.R.U32.HI R5, RZ, UR4, R5 ;  /* 0x00000004ff057c19 */ /* 0x000fe20008011605 */
[----:B------:R-:W-:-:S03]  /*8d00*/  ULDC UR4, c[0x0][0x658] ;  /* 0x0001960000047ab9 */ /* 0x000fc60000000800 */
[--C-:B------:R-:W-:Y:S02]  /*8d10*/  SHF.R.U64 R19, R20, UR4, R5.reuse ;  /* 0x0000000414137c19 */ /* 0x100fe40008001205 */
[----:B------:R-:W-:-:S03]  /*8d20*/  SHF.R.U32.HI R23, RZ, UR4, R5 ;  /* 0x00000004ff177c19 */ /* 0x000fc60008011605 */
[----:B------:R-:W-:Y:S02]  /*8d30*/  IMAD.MOV.U32 R4, RZ, RZ, R19 ;  /* 0x000000ffff047224 */ /* 0x000fe400078e0013 */
[----:B------:R-:W-:Y:S01]  /*8d40*/  IMAD.MOV.U32 R5, RZ, RZ, R23 ;  /* 0x000000ffff057224 */ /* 0x000fe200078e0017 */
[----:B0-----:R-:W-:Y:S06]  /*8d50*/  @!P1 BRA `(.L_x_182) ;  /* 0x0000000000289947 */ /* 0x001fec0003800000 */
        /* <DEDUP_REMOVED lines=10> */
.L_x_182:
[----:B------:R-:W-:Y:S01]  /*8e00*/  ULDC UR4, c[0x0][0x648] ;  /* 0x0001920000047ab9 */ /* 0x000fe20000000800 */
[----:B-1----:R-:W-:Y:S01]  /*8e10*/  IMAD.MOV R22, RZ, RZ, -R22 ;  /* 0x000000ffff167224 */ /* 0x002fe200078e0a16 */
[----:B------:R-:W-:Y:S01]  /*8e20*/  SHF.R.U64 R5, R4, UR4, R5 ;  /* 0x0000000404057c19 */ /* 0x000fe20008001205 */
[----:B------:R-:W-:Y:S01]  /*8e30*/  ULDC UR4, c[0x0][0x638] ;  /* 0x00018e0000047ab9 */ /* 0x000fe20000000800 */
[----:B------:R-:W-:Y:S01]  /*8e40*/  LOP3.LUT R4, R20, UR17, RZ, 0xc0, !PT ;  /* 0x0000001114047c12 */ /* 0x000fe2000f8ec0ff */
[----:B--2---:R-:W-:Y:S01]  /*8e50*/  @P2 IMAD R17, R21, R22, R6 ;  /* 0x0000001615112224 */ /* 0x004fe200078e0206 */
[----:B------:R-:W-:Y:S01]  /*8e60*/  LOP3.LUT R18, R18, UR16, RZ, 0xc0, !PT ;  /* 0x0000001012127c12 */ /* 0x000fe2000f8ec0ff */
[----:B------:R-:W-:Y:S01]  /*8e70*/  IMAD.MOV R6, RZ, RZ, -R5 ;  /* 0x000000ffff067224 */ /* 0x000fe200078e0a05 */
[----:B------:R-:W-:Y:S01]  /*8e80*/  ULDC UR5, c[0x0][0x610] ;  /* 0x0001840000057ab9 */ /* 0x000fe20000000800 */
[----:B------:R-:W-:Y:S02]  /*8e90*/  IMAD R4, R5, UR18, R4 ;  /* 0x0000001205047c24 */ /* 0x000fe4000f8e0204 */
[----:B------:R-:W-:Y:S01]  /*8ea0*/  IMAD R19, R6, UR4, R19 ;  /* 0x0000000406137c24 */ /* 0x000fe2000f8e0213 */
[----:B------:R-:W-:Y:S01]  /*8eb0*/  ULDC UR4, c[0x0][0x600] ;  /* 0x0001800000047ab9 */ /* 0x000fe20000000800 */
[----:B------:R-:W-:-:S02]  /*8ec0*/  IMAD R17, R4, UR5, R17 ;  /* 0x0000000504117c24 */ /* 0x000fc4000f8e0211 */
[----:B------:R-:W-:Y:S02]  /*8ed0*/  IMAD R6, R19, UR4, R18 ;  /* 0x0000000413067c24 */ /* 0x000fe4000f8e0212 */
[----:B------:R-:W-:Y:S02]  /*8ee0*/  IMAD.MOV.U32 R10, RZ, RZ, 0x1 ;  /* 0x00000001ff0a7424 */ /* 0x000fe400078e00ff */
[----:B------:R-:W-:Y:S01]  /*8ef0*/  IMAD.MOV.U32 R4, RZ, RZ, R16 ;  /* 0x000000ffff047224 */ /* 0x000fe200078e0010 */
[----:B------:R-:W-:Y:S02]  /*8f00*/  SEL R5, R6, R17, !P2 ;  /* 0x0000001106057207 */ /* 0x000fe40005000000 */
[----:B------:R-:W-:-:S07]  /*8f10*/  SEL R6, R17, R6, !P2 ;  /* 0x0000000611067207 */ /* 0x000fce0005000000 */
.L_x_180:
[----:B------:R-:W-:Y:S05]  /*8f20*/  BSYNC B1 ;  /* 0x0000000000017941 */ /* 0x000fea0003800000 */
.L_x_179:
[----:B------:R-:W-:-:S13]  /*8f30*/  LOP3.LUT P1, RZ, R10, 0xff, RZ, 0xc0, !PT ;  /* 0x000000ff0aff7812 */ /* 0x000fda000782c0ff */
[----:B------:R-:W-:Y:S05]  /*8f40*/  @P1 BRA `(.L_x_183) ;  /* 0xfffffff4003c1947 */ /* 0x000fea000383ffff */
[----:B------:R-:W-:Y:S05]  /*8f50*/  BSYNC B0 ;  /* 0x0000000000007941 */ /* 0x000fea0003800000 */
.L_x_171:
[----:B------:R-:W-:-:S03]  /*8f60*/  UMOV UR4, 0xffffffff ;  /* 0xffffffff00047882 */ /* 0x000fc60000000000 */
[----:B------:R-:W-:Y:S05]  /*8f70*/  BRA.DIV UR4, `(.L_x_184) ;  /* 0x0000001604f07947 */ /* 0x000fea000b800000 */
[----:B------:R-:W-:-:S13]  /*8f80*/  ELECT P0, URZ, PT ;  /* 0x00000000003f782f */ /* 0x000fda0003800000 */
.L_x_233:
[----:B------:R-:W-:Y:S04]  /*8f90*/  BSSY B0, `(.L_x_185) ;  /* 0x0000154000007945 */ /* 0x000fe80003800000 */
[----:B------:R-:W-:Y:S05]  /*8fa0*/  @!P0 BRA `(.L_x_186) ;  /* 0x0000001400488947 */ /* 0x000fea0003800000 */
[----:B------:R-:W-:-:S04]  /*8fb0*/  LOP3.LUT R7, R7, 0x2, RZ, 0xfc, !PT ;  /* 0x0000000207077812 */ /* 0x000fc800078efcff */
[----:B------:R-:W-:-:S13]  /*8fc0*/  ISETP.NE.AND P0, PT, R7, 0x3, PT ;  /* 0x000000030700780c */ /* 0x000fda0003f05270 */
[----:B------:R-:W-:Y:S05]  /*8fd0*/  @!P0 BRA `(.L_x_187) ;  /* 0x0000000000048947 */ /* 0x000fea0003800000 */
[----:B------:R-:W-:Y:S01]  /*8fe0*/  BPT.TRAP 0x1 ;  /* 0x000000040000795c */ /* 0x000fe20000300000 */
.L_x_187:
[----:B------:R-:W0:Y:S01]  /*8ff0*/  S2R R3, SR_CgaCtaId ;  /* 0x0000000000037919 */ /* 0x000e220000008800 */
[----:B------:R-:W-:Y:S02]  /*9000*/  MOV R0, 0x400 ;  /* 0x0000040000007802 */ /* 0x000fe40000000f00 */
[----:B------:R-:W-:Y:S02]  /*9010*/  SHF.L.U32 R2, R12, 0x1f, RZ ;  /* 0x0000001f0c027819 */ /* 0x000fe400000006ff */
[----:B0-----:R-:W-:-:S05]  /*9020*/  LEA R0, R3, R0, 0x18 ;  /* 0x0000000003007211 */ /* 0x001fca00078ec0ff */
[----:B------:R-:W-:-:S04]  /*9030*/  VIADD R0, R0, 0x128 ;  /* 0x0000012800007836 */ /* 0x000fc80000000000 */
[C---:B------:R-:W-:Y:S02]  /*9040*/  IMAD R5, R15.reuse, 0x8, R0 ;  /* 0x000000080f057824 */ /* 0x040fe400078e0200 */
[----:B------:R-:W-:Y:S02]  /*9050*/  VIADD R15, R15, 0x1 ;  /* 0x000000010f0f7836 */ /* 0x000fe40000000000 */
[----:B------:R-:W0:Y:S03]  /*9060*/  SYNCS.PHASECHK.TRANS64.TRYWAIT P0, [R5+URZ], R2 ;  /* 0x00000002050075a7 */ /* 0x000e26000800017f */
[----:B------:R-:W-:-:S04]  /*9070*/  ISETP.NE.AND P1, PT, R15, 0x25, PT ;  /* 0x000000250f00780c */ /* 0x000fc80003f25270 */
[----:B------:R-:W-:Y:S02]  /*9080*/  SEL R3, RZ, 0x1, P1 ;  /* 0x00000001ff037807 */ /* 0x000fe40000800000 */
[----:B------:R-:W-:Y:S02]  /*9090*/  SEL R15, R15, RZ, P1 ;  /* 0x000000ff0f0f7207 */ /* 0x000fe40000800000 */
[----:B------:R-:W-:-:S03]  /*90a0*/  LOP3.LUT R12, R12, R3, RZ, 0x3c, !PT ;  /* 0x000000030c0c7212 */ /* 0x000fc600078e3cff */
[----:B------:R-:W-:Y:S01]  /*90b0*/  IMAD R7, R15, 0x8, R0 ;  /* 0x000000080f077824 */ /* 0x000fe200078e0200 */
[----:B------:R-:W-:Y:S01]  /*90c0*/  SHF.L.U32 R4, R12, 0x1f, RZ ;  /* 0x0000001f0c047819 */ /* 0x000fe200000006ff */
[----:B0-----:R-:W-:Y:S06]  /*90d0*/  @!P0 BRA `(.L_x_188) ;  /* 0x0000001400bc8947 */ /* 0x001fec0003800000 */
.L_x_234:
[----:B------:R-:W1:Y:S01]  /*90e0*/  SYNCS.PHASECHK.TRANS64.TRYWAIT P0, [R7+URZ], R4 ;  /* 0x00000004070075a7 */ /* 0x000e62000800017f */
[----:B0-----:R-:W-:-:S05]  /*90f0*/  VIADD R2, R15, 0x1 ;  /* 0x000000010f027836 */ /* 0x001fca0000000000 */
[----:B------:R-:W-:-:S04]  /*9100*/  ISETP.NE.AND P1, PT, R2, 0x25, PT ;  /* 0x000000250200780c */ /* 0x000fc80003f25270 */
[----:B------:R-:W-:Y:S02]  /*9110*/  SEL R3, RZ, 0x1, P1 ;  /* 0x00000001ff037807 */ /* 0x000fe40000800000 */
[----:B------:R-:W-:Y:S02]  /*9120*/  SEL R9, R2, RZ, P1 ;  /* 0x000000ff02097207 */ /* 0x000fe40000800000 */
[----:B------:R-:W-:-:S03]  /*9130*/  LOP3.LUT R12, R12, R3, RZ, 0x3c, !PT ;  /* 0x000000030c0c7212 */ /* 0x000fc600078e3cff */
[----:B------:R-:W-:Y:S01]  /*9140*/  IMAD R6, R9, 0x8, R0 ;  /* 0x0000000809067824 */ /* 0x000fe200078e0200 */
[----:B------:R-:W-:Y:S01]  /*9150*/  SHF.L.U32 R5, R12, 0x1f, RZ ;  /* 0x0000001f0c057819 */ /* 0x000fe200000006ff */
[----:B-1----:R-:W-:Y:S06]  /*9160*/  @!P0 BRA `(.L_x_189) ;  /* 0x0000001400ac8947 */ /* 0x002fec0003800000 */
.L_x_235:
[----:B------:R-:W1:Y:S01]  /*9170*/  SYNCS.PHASECHK.TRANS64.TRYWAIT P0, [R6+URZ], R5 ;  /* 0x00000005060075a7 */ /* 0x000e62000800017f */
[----:B------:R-:W-:-:S05]  /*9180*/  VIADD R2, R9, 0x1 ;  /* 0x0000000109027836 */ /* 0x000fca0000000000 */
[----:B------:R-:W-:-:S04]  /*9190*/  ISETP.NE.AND P1, PT, R2, 0x25, PT ;  /* 0x000000250200780c */ /* 0x000fc80003f25270 */
[----:B------:R-:W-:Y:S02]  /*91a0*/  SEL R3, RZ, 0x1, P1 ;  /* 0x00000001ff037807 */ /* 0x000fe40000800000 */
[----:B0-----:R-:W-:Y:S02]  /*91b0*/  SEL R7, R2, RZ, P1 ;  /* 0x000000ff02077207 */ /* 0x001fe40000800000 */
[----:B------:R-:W-:-:S03]  /*91c0*/  LOP3.LUT R12, R12, R3, RZ, 0x3c, !PT ;  /* 0x000000030c0c7212 */ /* 0x000fc600078e3cff */
[----:B------:R-:W-:Y:S01]  /*91d0*/  IMAD R9, R7, 0x8, R0 ;  /* 0x0000000807097824 */ /* 0x000fe200078e0200 */
[----:B------:R-:W-:Y:S01]  /*91e0*/  SHF.L.U32 R4, R12, 0x1f, RZ ;  /* 0x0000001f0c047819 */ /* 0x000fe200000006ff */
[----:B-1----:R-:W-:Y:S06]  /*91f0*/  @!P0 BRA `(.L_x_190) ;  /* 0x00000014009c8947 */ /* 0x002fec0003800000 */
.L_x_236:
[----:B------:R-:W1:Y:S01]  /*9200*/  SYNCS.PHASECHK.TRANS64.TRYWAIT P0, [R9+URZ], R4 ;  /* 0x00000004090075a7 */ /* 0x000e62000800017f */
[----:B------:R-:W-:-:S05]  /*9210*/  VIADD R2, R7, 0x1 ;  /* 0x0000000107027836 */ /* 0x000fca0000000000 */
[----:B------:R-:W-:-:S04]  /*9220*/  ISETP.NE.AND P1, PT, R2, 0x25, PT ;  /* 0x000000250200780c */ /* 0x000fc80003f25270 */
[----:B------:R-:W-:Y:S02]  /*9230*/  SEL R3, RZ, 0x1, P1 ;  /* 0x00000001ff037807 */ /* 0x000fe40000800000 */
[----:B------:R-:W-:Y:S02]  /*9240*/  SEL R7, R2, RZ, P1 ;  /* 0x000000ff02077207 */ /* 0x000fe40000800000 */
[----:B------:R-:W-:-:S03]  /*9250*/  LOP3.LUT R12, R12, R3, RZ, 0x3c, !PT ;  /* 0x000000030c0c7212 */ /* 0x000fc600078e3cff */
[----:B0-----:R-:W-:Y:S01]  /*9260*/  IMAD R6, R7, 0x8, R0 ;  /* 0x0000000807067824 */ /* 0x001fe200078e0200 */
[----:B------:R-:W-:Y:S01]  /*9270*/  SHF.L.U32 R5, R12, 0x1f, RZ ;  /* 0x0000001f0c057819 */ /* 0x000fe200000006ff */
[----:B-1----:R-:W-:Y:S06]  /*9280*/  @!P0 BRA `(.L_x_191) ;  /* 0x00000014008c8947 */ /* 0x002fec0003800000 */
.L_x_237:
        /* <DEDUP_REMOVED lines=9> */
.L_x_238:
        /* <DEDUP_REMOVED lines=9> */
.L_x_239:
        /* <DEDUP_REMOVED lines=9> */
.L_x_240:
        /* <DEDUP_REMOVED lines=9> */
.L_x_241:
        /* <DEDUP_REMOVED lines=9> */
.L_x_242:
        /* <DEDUP_REMOVED lines=9> */
.L_x_243:
        /* <DEDUP_REMOVED lines=9> */
.L_x_244:
        /* <DEDUP_REMOVED lines=9> */
.L_x_245:
        /* <DEDUP_REMOVED lines=9> */
.L_x_246:
        /* <DEDUP_REMOVED lines=9> */
.L_x_247:
        /* <DEDUP_REMOVED lines=9> */
.L_x_248:
        /* <DEDUP_REMOVED lines=9> */
.L_x_249:
        /* <DEDUP_REMOVED lines=9> */
.L_x_250:
        /* <DEDUP_REMOVED lines=9> */
.L_x_251:
        /* <DEDUP_REMOVED lines=9> */
.L_x_252:
        /* <DEDUP_REMOVED lines=9> */
.L_x_253:
        /* <DEDUP_REMOVED lines=9> */
.L_x_254:
        /* <DEDUP_REMOVED lines=9> */
.L_x_255:
        /* <DEDUP_REMOVED lines=9> */
.L_x_256:
        /* <DEDUP_REMOVED lines=9> */
.L_x_257:
        /* <DEDUP_REMOVED lines=9> */
.L_x_258:
        /* <DEDUP_REMOVED lines=9> */
.L_x_259:
        /* <DEDUP_REMOVED lines=9> */
.L_x_260:
        /* <DEDUP_REMOVED lines=9> */
.L_x_261:
        /* <DEDUP_REMOVED lines=9> */
.L_x_262:
        /* <DEDUP_REMOVED lines=9> */
.L_x_263:
        /* <DEDUP_REMOVED lines=9> */
.L_x_264:
        /* <DEDUP_REMOVED lines=9> */
.L_x_265:
        /* <DEDUP_REMOVED lines=9> */
.L_x_266:
[----:B------:R-:W1:Y:S01]  /*a2e0*/  SYNCS.PHASECHK.TRANS64.TRYWAIT P0, [R9+URZ], R4 ;  /* 0x00000004090075a7 */ /* 0x000e62000800017f */
[----:B------:R-:W-:-:S05]  /*a2f0*/  VIADD R2, R7, 0x1 ;  /* 0x0000000107027836 */ /* 0x000fca0000000000 */
[----:B------:R-:W-:-:S04]  /*a300*/  ISETP.NE.AND P1, PT, R2, 0x25, PT ;  /* 0x000000250200780c */ /* 0x000fc80003f25270 */
[----:B------:R-:W-:Y:S02]  /*a310*/  SEL R3, RZ, 0x1, P1 ;  /* 0x00000001ff037807 */ /* 0x000fe40000800000 */
[----:B------:R-:W-:Y:S02]  /*a320*/  SEL R7, R2, RZ, P1 ;  /* 0x000000ff02077207 */ /* 0x000fe40000800000 */
[----:B------:R-:W-:-:S03]  /*a330*/  LOP3.LUT R12, R12, R3, RZ, 0x3c, !PT ;  /* 0x000000030c0c7212 */ /* 0x000fc600078e3cff */
[----:B------:R-:W-:Y:S01]  /*a340*/  IMAD R8, R7, 0x8, R0 ;  /* 0x0000000807087824 */ /* 0x000fe200078e0200 */
[----:B0-----:R-:W-:Y:S01]  /*a350*/  SHF.L.U32 R5, R12, 0x1f, RZ ;  /* 0x0000001f0c057819 */ /* 0x001fe200000006ff */
[----:B-1----:R-:W-:Y:S06]  /*a360*/  @!P0 BRA `(.L_x_221) ;  /* 0x0000000c00ac8947 */ /* 0x002fec0003800000 */
.L_x_267:
[----:B------:R-:W1:Y:S01]  /*a370*/  SYNCS.PHASECHK.TRANS64.TRYWAIT P0, [R8+URZ], R5 ;  /* 0x00000005080075a7 */ /* 0x000e62000800017f */
[----:B------:R-:W-:-:S05]  /*a380*/  VIADD R2, R7, 0x1 ;  /* 0x0000000107027836 */ /* 0x000fca0000000000 */
[----:B------:R-:W-:-:S04]  /*a390*/  ISETP.NE.AND P1, PT, R2, 0x25, PT ;  /* 0x000000250200780c */ /* 0x000fc80003f25270 */
[----:B------:R-:W-:Y:S02]  /*a3a0*/  SEL R3, RZ, 0x1, P1 ;  /* 0x00000001ff037807 */ /* 0x000fe40000800000 */
[----:B------:R-:W-:Y:S02]  /*a3b0*/  SEL R7, R2, RZ, P1 ;  /* 0x000000ff02077207 */ /* 0x000fe40000800000 */
[----:B0-----:R-:W-:-:S03]  /*a3c0*/  LOP3.LUT R9, R12, R3, RZ, 0x3c, !PT ;  /* 0x000000030c097212 */ /* 0x001fc600078e3cff */
[----:B------:R-:W-:Y:S01]  /*a3d0*/  IMAD R11, R7, 0x8, R0 ;  /* 0x00000008070b7824 */ /* 0x000fe200078e0200 */
[----:B------:R-:W-:Y:S01]  /*a3e0*/  SHF.L.U32 R6, R9, 0x1f, RZ ;  /* 0x0000001f09067819 */ /* 0x000fe200000006ff */
[----:B-1----:R-:W-:Y:S06]  /*a3f0*/  @!P0 BRA `(.L_x_222) ;  /* 0x0000000c009c8947 */ /* 0x002fec0003800000 */
.L_x_268:
[----:B------:R-:W1:Y:S01]  /*a400*/  SYNCS.PHASECHK.TRANS64.TRYWAIT P0, [R11+URZ], R6 ;  /* 0x000000060b0075a7 */ /* 0x000e62000800017f */
[----:B------:R-:W-:-:S05]  /*a410*/  VIADD R2, R7, 0x1 ;  /* 0x0000000107027836 */ /* 0x000fca0000000000 */
[----:B------:R-:W-:-:S04]  /*a420*/  ISETP.NE.AND P1, PT, R2, 0x25, PT ;  /* 0x000000250200780c */ /* 0x000fc80003f25270 */
[----:B------:R-:W-:Y:S02]  /*a430*/  SEL R4, RZ, 0x1, P1 ;  /* 0x00000001ff047807 */ /* 0x000fe40000800000 */
[----:B------:R-:W-:Y:S02]  /*a440*/  SEL R3, R2, RZ, P1 ;  /* 0x000000ff02037207 */ /* 0x000fe40000800000 */
[----:B------:R-:W-:Y:S01]  /*a450*/  LOP3.LUT R4, R9, R4, RZ, 0x3c, !PT ;  /* 0x0000000409047212 */ /* 0x000fe200078e3cff */
[----:B-1----:R-:W-:Y:S06]  /*a460*/  @!P0 BRA `(.L_x_223) ;  /* 0x0000000c00948947 */ /* 0x002fec0003800000 */
.L_x_269:
[----:B------:R-:W-:Y:S01]  /*a470*/  IMAD R3, R3, 0x8, R0 ;  /* 0x0000000803037824 */ /* 0x000fe200078e0200 */
[----:B------:R-:W-:-:S07]  /*a480*/  SHF.L.U32 R0, R4, 0x1f, RZ ;  /* 0x0000001f04007819 */ /* 0x000fce00000006ff */
.L_x_224:
[----:B--2---:R2:W3:Y:S02]  /*a490*/  SYNCS.PHASECHK.TRANS64.TRYWAIT P0, [R3+URZ], R0 ;  /* 0x00000000030075a7 */ /* 0x0044e4000800017f */
[----:B---3--:R-:W-:Y:S05]  /*a4a0*/  @!P0 NANOSLEEP.SYNCS 0x989680 ;  /* 0x009896800000895d */ /* 0x008fea0003900000 */
[----:B------:R-:W3:Y:S02]  /*a4b0*/  @!P0 SYNCS.PHASECHK.TRANS64 P0, [R3+URZ], R0 ;  /* 0x00000000030085a7 */ /* 0x000ee4000800007f */
[----:B---3--:R-:W-:Y:S05]  /*a4c0*/  @!P0 BRA `(.L_x_224) ;  /* 0xfffffffc00f08947 */ /* 0x008fea000383ffff */
.L_x_186:
[----:B------:R-:W-:Y:S05]  /*a4d0*/  BSYNC B0 ;  /* 0x0000000000007941 */ /* 0x000fea0003800000 */
.L_x_185:
[----:B------:R-:W-:Y:S05]  /*a4e0*/  EXIT ;  /* 0x000000000000794d */ /* 0x000fea0003800000 */
.L_x_16:
[----:B0-----:R-:W-:-:S04]  /*a4f0*/  IMAD.U32 R17, RZ, RZ, UR15 ;  /* 0x0000000fff117e24 */ /* 0x001fc8000f8e00ff */
[----:B------:R0:W1:Y:S03]  /*a500*/  SYNCS.PHASECHK.TRANS64.TRYWAIT P0, [R17+URZ+-0x8], R16 ;  /* 0xfffff810110075a7 */ /* 0x000066000800017f */
[----:B-1----:R-:W-:Y:S05]  /*a510*/  @!P0 NANOSLEEP.SYNCS 0x989680 ;  /* 0x009896800000895d */ /* 0x002fea0003900000 */
[----:B------:R-:W1:Y:S02]  /*a520*/  @!P0 SYNCS.PHASECHK.TRANS64 P0, [R17+URZ+-0x8], R16 ;  /* 0xfffff810110085a7 */ /* 0x000e64000800007f */
[----:B-1----:R-:W-:Y:S05]  /*a530*/  @!P0 BRA `(.L_x_16) ;  /* 0xfffffffc00ec8947 */ /* 0x002fea000383ffff */
[----:B------:R-:W-:Y:S05]  /*a540*/  BRA `(.L_x_225) ;  /* 0xffffff7000dc7947 */ /* 0x000fea000383ffff */
.L_x_21:
[----:B-1----:R-:W-:-:S04]  /*a550*/  IMAD.U32 R17, RZ, RZ, UR6 ;  /* 0x00000006ff117e24 */ /* 0x002fc8000f8e00ff */
[----:B------:R1:W2:Y:S03]  /*a560*/  SYNCS.PHASECHK.TRANS64.TRYWAIT P0, [R17+URZ], R16 ;  /* 0x00000010110075a7 */ /* 0x0002a6000800017f */
[----:B--2---:R-:W-:Y:S05]  /*a570*/  @!P0 NANOSLEEP.SYNCS 0x989680 ;  /* 0x009896800000895d */ /* 0x004fea0003900000 */
[----:B------:R-:W2:Y:S02]  /*a580*/  @!P0 SYNCS.PHASECHK.TRANS64 P0, [R17+URZ], R16 ;  /* 0x00000010110085a7 */ /* 0x000ea4000800007f */
[----:B--2---:R-:W-:Y:S05]  /*a590*/  @!P0 BRA `(.L_x_21) ;  /* 0xfffffffc00ec8947 */ /* 0x004fea000383ffff */
[----:B------:R-:W-:Y:S05]  /*a5a0*/  BRA `(.L_x_20) ;  /* 0xffffff7800087947 */ /* 0x000fea000383ffff */
.L_x_27:
[----:B-1----:R-:W-:-:S04]  /*a5b0*/  IMAD.U32 R18, RZ, RZ, UR9 ;  /* 0x00000009ff127e24 */ /* 0x002fc8000f8e00ff */
[----:B------:R1:W2:Y:S03]  /*a5c0*/  SYNCS.PHASECHK.TRANS64.TRYWAIT P0, [R18+URZ], R17 ;  /* 0x00000011120075a7 */ /* 0x0002a6000800017f */
[----:B--2---:R-:W-:Y:S05]  /*a5d0*/  @!P0 NANOSLEEP.SYNCS 0x989680 ;  /* 0x009896800000895d */ /* 0x004fea0003900000 */
[----:B------:R-:W2:Y:S02]  /*a5e0*/  @!P0 SYNCS.PHASECHK.TRANS64 P0, [R18+URZ], R17 ;  /* 0x00000011120085a7 */ /* 0x000ea4000800007f */
[----:B--2---:R-:W-:Y:S05]  /*a5f0*/  @!P0 BRA `(.L_x_27) ;  /* 0xfffffffc00ec8947 */ /* 0x004fea000383ffff */
[----:B------:R-:W-:Y:S05]  /*a600*/  BRA `(.L_x_26) ;  /* 0xffffff80002c7947 */ /* 0x000fea000383ffff */
.L_x_35:
[----:B0-----:R-:W-:-:S04]  /*a610*/  IMAD.U32 R17, RZ, RZ, UR15 ;  /* 0x0000000fff117e24 */ /* 0x001fc8000f8e00ff */
[----:B------:R0:W1:Y:S03]  /*a620*/  SYNCS.PHASECHK.TRANS64.TRYWAIT P0, [R17+URZ+0x8], R16 ;  /* 0x00000810110075a7 */ /* 0x000066000800017f */
[----:B-1----:R-:W-:Y:S05]  /*a630*/  @!P0 NANOSLEEP.SYNCS 0x989680 ;  /* 0x009896800000895d */ /* 0x002fea0003900000 */
[----:B------:R-:W1:Y:S02]  /*a640*/  @!P0 SYNCS.PHASECHK.TRANS64 P0, [R17+URZ+0x8], R16 ;  /* 0x00000810110085a7 */ /* 0x000e64000800007f */
[----:B-1----:R-:W-:Y:S05]  /*a650*/  @!P0 BRA `(.L_x_35) ;  /* 0xfffffffc00ec8947 */ /* 0x002fea000383ffff */
[----:B------:R-:W-:Y:S05]  /*a660*/  BRA `(.L_x_226) ;  /* 0xffffff8c00807947 */ /* 0x000fea000383ffff */
.L_x_172:
[----:B------:R-:W-:Y:S01]  /*a670*/  BSSY B1, `(.L_x_227) ;  /* 0x0000006000017945 */ /* 0x000fe20003800000 */
[----:B------:R-:W-:-:S07]  /*a680*/  IMAD.MOV.U32 R10, RZ, RZ, -0x1 ;  /* 0xffffffffff0a7424 */ /* 0x000fce00078e00ff */
[----:B------:R-:W-:Y:S05]  /*a690*/  WARPSYNC.COLLECTIVE R10, `(.L_x_228) ;  /* 0x000000000a0c7348 */ /* 0x000fea0003c00000 */
[----:B------:R-:W-:Y:S02]  /*a6a0*/  ELECT P1, UR62, PT ;  /* 0x00000000003e782f */ /* 0x000fe40003820000 */
[----:B------:R-:W-:Y:S01]  /*a6b0*/  MOV R10, UR62 ;  /* 0x0000003e000a7c02 */ /* 0x000fe20008000f00 */
[----:B------:R-:W-:Y:S10]  /*a6c0*/  ENDCOLLECTIVE ;  /* 0x000000000000791b */ /* 0x000ff40003800000 */
.L_x_228:
[----:B------:R-:W-:Y:S05]  /*a6d0*/  BSYNC B1 ;  /* 0x0000000000017941 */ /* 0x000fea0003800000 */
.L_x_227:
[----:B------:R-:W-:Y:S05]  /*a6e0*/  BRA `(.L_x_229) ;  /* 0xffffffdc00607947 */ /* 0x000fea000383ffff */
.L_x_175:
[----:B-1----:R1:W2:Y:S02]  /*a6f0*/  SYNCS.PHASECHK.TRANS64.TRYWAIT P1, [R19+URZ+0x128], R10 ;  /* 0x0001280a130075a7 */ /* 0x0022a4000802017f */
[----:B--2---:R-:W-:Y:S05]  /*a700*/  @!P1 NANOSLEEP.SYNCS 0x989680 ;  /* 0x009896800000995d */ /* 0x004fea0003900000 */
[----:B------:R-:W2:Y:S02]  /*a710*/  @!P1 SYNCS.PHASECHK.TRANS64 P1, [R19+URZ+0x128], R10 ;  /* 0x0001280a130095a7 */ /* 0x000ea4000802007f */
[----:B--2---:R-:W-:Y:S05]  /*a720*/  @!P1 BRA `(.L_x_175) ;  /* 0xfffffffc00f09947 */ /* 0x004fea000383ffff */
[----:B------:R-:W-:Y:S05]  /*a730*/  BRA `(.L_x_230) ;  /* 0xffffffdc00947947 */ /* 0x000fea000383ffff */
.L_x_184:
[----:B------:R-:W-:Y:S01]  /*a740*/  BSSY B0, `(.L_x_231) ;  /* 0x0000006000007945 */ /* 0x000fe20003800000 */
[----:B------:R-:W-:-:S07]  /*a750*/  IMAD.MOV.U32 R10, RZ, RZ, -0x1 ;  /* 0xffffffffff0a7424 */ /* 0x000fce00078e00ff */
[----:B------:R-:W-:Y:S05]  /*a760*/  WARPSYNC.COLLECTIVE R10, `(.L_x_232) ;  /* 0x000000000a0c7348 */ /* 0x000fea0003c00000 */
[----:B------:R-:W-:Y:S02]  /*a770*/  ELECT P1, UR62, PT ;  /* 0x00000000003e782f */ /* 0x000fe40003820000 */
[----:B------:R-:W-:Y:S01]  /*a780*/  MOV R10, UR62 ;  /* 0x0000003e000a7c02 */ /* 0x000fe20008000f00 */
[----:B------:R-:W-:Y:S10]  /*a790*/  ENDCOLLECTIVE ;  /* 0x000000000000791b */ /* 0x000ff40003800000 */
.L_x_232:
[----:B------:R-:W-:Y:S05]  /*a7a0*/  BSYNC B0 ;  /* 0x0000000000007941 */ /* 0x000fea0003800000 */
.L_x_231:
[----:B------:R-:W-:Y:S01]  /*a7b0*/  PLOP3.LUT P0, PT, P1, PT, PT, 0x80, 0x0 ;  /* 0x000000000000781c */ /* 0x000fe20000f0f070 */
[----:B------:R-:W-:-:S12]  /*a7c0*/  BRA `(.L_x_233) ;  /* 0xffffffe400f07947 */ /* 0x000fd8000383ffff */
.L_x_188:
[----:B0-----:R0:W1:Y:S02]  /*a7d0*/  SYNCS.PHASECHK.TRANS64.TRYWAIT P0, [R5+URZ], R2 ;  /* 0x00000002050075a7 */ /* 0x001064000800017f */
[----:B-1----:R-:W-:Y:S05]  /*a7e0*/  @!P0 NANOSLEEP.SYNCS 0x989680 ;  /* 0x009896800000895d */ /* 0x002fea0003900000 */
[----:B------:R-:W1:Y:S02]  /*a7f0*/  @!P0 SYNCS.PHASECHK.TRANS64 P0, [R5+URZ], R2 ;  /* 0x00000002050085a7 */ /* 0x000e64000800007f */
[----:B-1----:R-:W-:Y:S05]  /*a800*/  @!P0 BRA `(.L_x_188) ;  /* 0xfffffffc00f08947 */ /* 0x002fea000383ffff */
[----:B------:R-:W-:Y:S05]  /*a810*/  BRA `(.L_x_234) ;  /* 0xffffffe800307947 */ /* 0x000fea000383ffff */
.L_x_189:
[----:B0-----:R0:W1:Y:S02]  /*a820*/  SYNCS.PHASECHK.TRANS64.TRYWAIT P0, [R7+URZ], R4 ;  /* 0x00000004070075a7 */ /* 0x001064000800017f */
[----:B-1----:R-:W-:Y:S05]  /*a830*/  @!P0 NANOSLEEP.SYNCS 0x989680 ;  /* 0x009896800000895d */ /* 0x002fea0003900000 */
[----:B------:R-:W1:Y:S02]  /*a840*/  @!P0 SYNCS.PHASECHK.TRANS64 P0, [R7+URZ], R4 ;  /* 0x00000004070085a7 */ /* 0x000e64000800007f */
[----:B-1----:R-:W-:Y:S05]  /*a850*/  @!P0 BRA `(.L_x_189) ;  /* 0xfffffffc00f08947 */ /* 0x002fea000383ffff */
[----:B------:R-:W-:Y:S05]  /*a860*/  BRA `(.L_x_235) ;  /* 0xffffffe800407947 */ /* 0x000fea000383ffff */
.L_x_190:
[----:B0-----:R0:W1:Y:S02]  /*a870*/  SYNCS.PHASECHK.TRANS64.TRYWAIT P0, [R6+URZ], R5 ;  /* 0x00000005060075a7 */ /* 0x001064000800017f */
[----:B-1----:R-:W-:Y:S05]  /*a880*/  @!P0 NANOSLEEP.SYNCS 0x989680 ;  /* 0x009896800000895d */ /* 0x002fea0003900000 */
[----:B------:R-:W1:Y:S02]  /*a890*/  @!P0 SYNCS.PHASECHK.TRANS64 P0, [R6+URZ], R5 ;  /* 0x00000005060085a7 */ /* 0x000e64000800007f */
[----:B-1----:R-:W-:Y:S05]  /*a8a0*/  @!P0 BRA `(.L_x_190) ;  /* 0xfffffffc00f08947 */ /* 0x002fea000383ffff */
[----:B------:R-:W-:Y:S05]  /*a8b0*/  BRA `(.L_x_236) ;  /* 0xffffffe800507947 */ /* 0x000fea000383ffff */
.L_x_191:
[----:B0-----:R0:W1:Y:S02]  /*a8c0*/  SYNCS.PHASECHK.TRANS64.TRYWAIT P0, [R9+URZ], R4 ;  /* 0x00000004090075a7 */ /* 0x001064000800017f */
[----:B-1----:R-:W-:Y:S05]  /*a8d0*/  @!P0 NANOSLEEP.SYNCS 0x989680 ;  /* 0x009896800000895d */ /* 0x002fea0003900000 */
[----:B------:R-:W1:Y:S02]  /*a8e0*/  @!P0 SYNCS.PHASECHK.TRANS64 P0, [R9+URZ], R4 ;  /* 0x00000004090085a7 */ /* 0x000e64000800007f */
[----:B-1----:R-:W-:Y:S05]  /*a8f0*/  @!P0 BRA `(.L_x_191) ;  /* 0xfffffffc00f08947 */ /* 0x002fea000383ffff */
[----:B------:R-:W-:Y:S05]  /*a900*/  BRA `(.L_x_237) ;  /* 0xffffffe800607947 */ /* 0x000fea000383ffff */
.L_x_192:
[----:B0-----:R0:W1:Y:S02]  /*a910*/  SYNCS.PHASECHK.TRANS64.TRYWAIT P0, [R6+URZ], R5 ;  /* 0x00000005060075a7 */ /* 0x001064000800017f */
[----:B-1----:R-:W-:Y:S05]  /*a920*/  @!P0 NANOSLEEP.SYNCS 0x989680 ;  /* 0x009896800000895d */ /* 0x002fea0003900000 */
[----:B------:R-:W1:Y:S02]  /*a930*/  @!P0 SYNCS.PHASECHK.TRANS64 P0, [R6+URZ], R5 ;  /* 0x00000005060085a7 */ /* 0x000e64000800007f */
[----:B-1----:R-:W-:Y:S05]  /*a940*/  @!P0 BRA `(.L_x_192) ;  /* 0xfffffffc00f08947 */ /* 0x002fea000383ffff */
[----:B------:R-:W-:Y:S05]  /*a950*/  BRA `(.L_x_238) ;  /* 0xffffffe800707947 */ /* 0x000fea000383ffff */
.L_x_193:
[----:B0-----:R0:W1:Y:S02]  /*a960*/  SYNCS.PHASECHK.TRANS64.TRYWAIT P0, [R9+URZ], R4 ;  /* 0x00000004090075a7 */ /* 0x001064000800017f */
[----:B-1----:R-:W-:Y:S05]  /*a970*/  @!P0 NANOSLEEP.SYNCS 0x989680 ;  /* 0x009896800000895d */ /* 0x002fea0003900000 */
[----:B------:R-:W1:Y:S02]  /*a980*/  @!P0 SYNCS.PHASECHK.TRANS64 P0, [R9+URZ], R4 ;  /* 0x00000004090085a7 */ /* 0x000e64000800007f */
[----:B-1----:R-:W-:Y:S05]  /*a990*/  @!P0 BRA `(.L_x_193) ;  /* 0xfffffffc00f08947 */ /* 0x002fea000383ffff */
[----:B------:R-:W-:Y:S05]  /*a9a0*/  BRA `(.L_x_239) ;  /* 0xffffffe800807947 */ /* 0x000fea000383ffff */
.L_x_194:
[----:B0-----:R0:W1:Y:S02]  /*a9b0*/  SYNCS.PHASECHK.TRANS64.TRYWAIT P0, [R6+URZ], R5 ;  /* 0x00000005060075a7 */ /* 0x001064000800017f */
[----:B-1----:R-:W-:Y:S05]  /*a9c0*/  @!P0 NANOSLEEP.SYNCS 0x989680 ;  /* 0x009896800000895d */ /* 0x002fea0003900000 */
[----:B------:R-:W1:Y:S02]  /*a9d0*/  @!P0 SYNCS.PHASECHK.TRANS64 P0, [R6+URZ], R5 ;  /* 0x00000005060085a7 */ /* 0x000e64000800007f */
[----:B-1----:R-:W-:Y:S05]  /*a9e0*/  @!P0 BRA `(.L_x_194) ;  /* 0xfffffffc00f08947 */ /* 0x002fea000383ffff */
[----:B------:R-:W-:Y:S05]  /*a9f0*/  BRA `(.L_x_240) ;  /* 0xffffffe800907947 */ /* 0x000fea000383ffff */
.L_x_195:
[----:B0-----:R0:W1:Y:S02]  /*aa00*/  SYNCS.PHASECHK.TRANS64.TRYWAIT P0, [R9+URZ], R4 ;  /* 0x00000004090075a7 */ /* 0x001064000800017f */
[----:B-1----:R-:W-:Y:S05]  /*aa10*/  @!P0 NANOSLEEP.SYNCS 0x989680 ;  /* 0x009896800000895d */ /* 0x002fea0003900000 */
[----:B------:R-:W1:Y:S02]  /*aa20*/  @!P0 SYNCS.PHASECHK.TRANS64 P0, [R9+URZ], R4 ;  /* 0x00000004090085a7 */ /* 0x000e64000800007f */
[----:B-1----:R-:W-:Y:S05]  /*aa30*/  @!P0 BRA `(.L_x_195) ;  /* 0xfffffffc00f08947 */ /* 0x002fea000383ffff */
[----:B------:R-:W-:Y:S05]  /*aa40*/  BRA `(.L_x_241) ;  /* 0xffffffe800a07947 */ /* 0x000fea000383ffff */
.L_x_196:
[----:B0-----:R0:W1:Y:S02]  /*aa50*/  SYNCS.PHASECHK.TRANS64.TRYWAIT P0, [R6+URZ], R5 ;  /* 0x00000005060075a7 */ /* 0x001064000800017f */
[----:B-1----:R-:W-:Y:S05]  /*aa60*/  @!P0 NANOSLEEP.SYNCS 0x989680 ;  /* 0x009896800000895d */ /* 0x002fea0003900000 */
[----:B------:R-:W1:Y:S02]  /*aa70*/  @!P0 SYNCS.PHASECHK.TRANS64 P0, [R6+URZ], R5 ;  /* 0x00000005060085a7 */ /* 0x000e64000800007f */
[----:B-1----:R-:W-:Y:S05]  /*aa80*/  @!P0 BRA `(.L_x_196) ;  /* 0xfffffffc00f08947 */ /* 0x002fea000383ffff */
[----:B------:R-:W-:Y:S05]  /*aa90*/  BRA `(.L_x_242) ;  /* 0xffffffe800b07947 */ /* 0x000fea000383ffff */
.L_x_197:
[----:B0-----:R0:W1:Y:S02]  /*aaa0*/  SYNCS.PHASECHK.TRANS64.TRYWAIT P0, [R9+URZ], R4 ;  /* 0x00000004090075a7 */ /* 0x001064000800017f */
[----:B-1----:R-:W-:Y:S05]  /*aab0*/  @!P0 NANOSLEEP.SYNCS 0x989680 ;  /* 0x009896800000895d */ /* 0x002fea0003900000 */
[----:B------:R-:W1:Y:S02]  /*aac0*/  @!P0 SYNCS.PHASECHK.TRANS64 P0, [R9+URZ], R4 ;  /* 0x00000004090085a7 */ /* 0x000e64000800007f */
[----:B-1----:R-:W-:Y:S05]  /*aad0*/  @!P0 BRA `(.L_x_197) ;  /* 0xfffffffc00f08947 */ /* 0x002fea000383ffff */
[----:B------:R-:W-:Y:S05]  /*aae0*/  BRA `(.L_x_243) ;  /* 0xffffffe800c07947 */ /* 0x000fea000383ffff */
.L_x_198:
[----:B0-----:R0:W1:Y:S02]  /*aaf0*/  SYNCS.PHASECHK.TRANS64.TRYWAIT P0, [R6+URZ], R5 ;  /* 0x00000005060075a7 */ /* 0x001064000800017f */
[----:B-1----:R-:W-:Y:S05]  /*ab00*/  @!P0 NANOSLEEP.SYNCS 0x989680 ;  /* 0x009896800000895d */ /* 0x002fea0003900000 */
[----:B------:R-:W1:Y:S02]  /*ab10*/  @!P0 SYNCS.PHASECHK.TRANS64 P0, [R6+URZ], R5 ;  /* 0x00000005060085a7 */ /* 0x000e64000800007f */
[----:B-1----:R-:W-:Y:S05]  /*ab20*/  @!P0 BRA `(.L_x_198) ;  /* 0xfffffffc00f08947 */ /* 0x002fea000383ffff */
[----:B------:R-:W-:Y:S05]  /*ab30*/  BRA `(.L_x_244) ;  /* 0xffffffe800d07947 */ /* 0x000fea000383ffff */
.L_x_199:
[----:B0-----:R0:W1:Y:S02]  /*ab40*/  SYNCS.PHASECHK.TRANS64.TRYWAIT P0, [R9+URZ], R4 ;  /* 0x00000004090075a7 */ /* 0x001064000800017f */
[----:B-1----:R-:W-:Y:S05]  /*ab50*/  @!P0 NANOSLEEP.SYNCS 0x989680 ;  /* 0x009896800000895d */ /* 0x002fea0003900000 */
[----:B------:R-:W1:Y:S02]  /*ab60*/  @!P0 SYNCS.PHASECHK.TRANS64 P0, [R9+URZ], R4 ;  /* 0x00000004090085a7 */ /* 0x000e64000800007f */
[----:B-1----:R-:W-:Y:S05]  /*ab70*/  @!P0 BRA `(.L_x_199) ;  /* 0xfffffffc00f08947 */ /* 0x002fea000383ffff */
[----:B------:R-:W-:Y:S05]  /*ab80*/  BRA `(.L_x_245) ;  /* 0xffffffe800e07947 */ /* 0x000fea000383ffff */
.L_x_200:
[----:B0-----:R0:W1:Y:S02]  /*ab90*/  SYNCS.PHASECHK.TRANS64.TRYWAIT P0, [R6+URZ], R5 ;  /* 0x00000005060075a7 */ /* 0x001064000800017f */
[----:B-1----:R-:W-:Y:S05]  /*aba0*/  @!P0 NANOSLEEP.SYNCS 0x989680 ;  /* 0x009896800000895d */ /* 0x002fea0003900000 */
[----:B------:R-:W1:Y:S02]  /*abb0*/  @!P0 SYNCS.PHASECHK.TRANS64 P0, [R6+URZ], R5 ;  /* 0x00000005060085a7 */ /* 0x000e64000800007f */
[----:B-1----:R-:W-:Y:S05]  /*abc0*/  @!P0 BRA `(.L_x_200) ;  /* 0xfffffffc00f08947 */ /* 0x002fea000383ffff */
[----:B------:R-:W-:Y:S05]  /*abd0*/  BRA `(.L_x_246) ;  /* 0xffffffe800f07947 */ /* 0x000fea000383ffff */
.L_x_201:
[----:B0-----:R0:W1:Y:S02]  /*abe0*/  SYNCS.PHASECHK.TRANS64.TRYWAIT P0, [R9+URZ], R4 ;  /* 0x00000004090075a7 */ /* 0x001064000800017f */
[----:B-1----:R-:W-:Y:S05]  /*abf0*/  @!P0 NANOSLEEP.SYNCS 0x989680 ;  /* 0x009896800000895d */ /* 0x002fea0003900000 */
[----:B------:R-:W1:Y:S02]  /*ac00*/  @!P0 SYNCS.PHASECHK.TRANS64 P0, [R9+URZ], R4 ;  /* 0x00000004090085a7 */ /* 0x000e64000800007f */
[----:B-1----:R-:W-:Y:S05]  /*ac10*/  @!P0 BRA `(.L_x_201) ;  /* 0xfffffffc00f08947 */ /* 0x002fea000383ffff */
[----:B------:R-:W-:Y:S05]  /*ac20*/  BRA `(.L_x_247) ;  /* 0xffffffec00007947 */ /* 0x000fea000383ffff */
.L_x_202:
[----:B0-----:R0:W1:Y:S02]  /*ac30*/  SYNCS.PHASECHK.TRANS64.TRYWAIT P0, [R6+URZ], R5 ;  /* 0x00000005060075a7 */ /* 0x001064000800017f */
[----:B-1----:R-:W-:Y:S05]  /*ac40*/  @!P0 NANOSLEEP.SYNCS 0x989680 ;  /* 0x009896800000895d */ /* 0x002fea0003900000 */
[----:B------:R-:W1:Y:S02]  /*ac50*/  @!P0 SYNCS.PHASECHK.TRANS64 P0, [R6+URZ], R5 ;  /* 0x00000005060085a7 */ /* 0x000e64000800007f */
[----:B-1----:R-:W-:Y:S05]  /*ac60*/  @!P0 BRA `(.L_x_202) ;  /* 0xfffffffc00f08947 */ /* 0x002fea000383ffff */
[----:B------:R-:W-:Y:S05]  /*ac70*/  BRA `(.L_x_248) ;  /* 0xffffffec00107947 */ /* 0x000fea000383ffff */
.L_x_203:
[----:B0-----:R0:W1:Y:S02]  /*ac80*/  SYNCS.PHASECHK.TRANS64.TRYWAIT P0, [R9+URZ], R4 ;  /* 0x00000004090075a7 */ /* 0x001064000800017f */
[----:B-1----:R-:W-:Y:S05]  /*ac90*/  @!P0 NANOSLEEP.SYNCS 0x989680 ;  /* 0x009896800000895d */ /* 0x002fea0003900000 */
[----:B------:R-:W1:Y:S02]  /*aca0*/  @!P0 SYNCS.PHASECHK.TRANS64 P0, [R9+URZ], R4 ;  /* 0x00000004090085a7 */ /* 0x000e64000800007f */
[----:B-1----:R-:W-:Y:S05]  /*acb0*/  @!P0 BRA `(.L_x_203) ;  /* 0xfffffffc00f08947 */ /* 0x002fea000383ffff */
[----:B------:R-:W-:Y:S05]  /*acc0*/  BRA `(.L_x_249) ;  /* 0xffffffec00207947 */ /* 0x000fea000383ffff */
.L_x_204:
[----:B0-----:R0:W1:Y:S02]  /*acd0*/  SYNCS.PHASECHK.TRANS64.TRYWAIT P0, [R6+URZ], R5 ;  /* 0x00000005060075a7 */ /* 0x001064000800017f */
[----:B-1----:R-:W-:Y:S05]  /*ace0*/  @!P0 NANOSLEEP.SYNCS 0x989680 ;  /* 0x009896800000895d */ /* 0x002fea0003900000 */
[----:B------:R-:W1:Y:S02]  /*acf0*/  @!P0 SYNCS.PHASECHK.TRANS64 P0, [R6+URZ], R5 ;  /* 0x00000005060085a7 */ /* 0x000e64000800007f */
[----:B-1----:R-:W-:Y:S05]  /*ad00*/  @!P0 BRA `(.L_x_204) ;  /* 0xfffffffc00f08947 */ /* 0x002fea000383ffff */
[----:B------:R-:W-:Y:S05]  /*ad10*/  BRA `(.L_x_250) ;  /* 0xffffffec00307947 */ /* 0x000fea000383ffff */
.L_x_205:
[----:B0-----:R0:W1:Y:S02]  /*ad20*/  SYNCS.PHASECHK.TRANS64.TRYWAIT P0, [R9+URZ], R4 ;  /* 0x00000004090075a7 */ /* 0x001064000800017f */
[----:B-1----:R-:W-:Y:S05]  /*ad30*/  @!P0 NANOSLEEP.SYNCS 0x989680 ;  /* 0x009896800000895d */ /* 0x002fea0003900000 */
[----:B------:R-:W1:Y:S02]  /*ad40*/  @!P0 SYNCS.PHASECHK.TRANS64 P0, [R9+URZ], R4 ;  /* 0x00000004090085a7 */ /* 0x000e64000800007f */
[----:B-1----:R-:W-:Y:S05]  /*ad50*/  @!P0 BRA `(.L_x_205) ;  /* 0xfffffffc00f08947 */ /* 0x002fea000383ffff */
[----:B------:R-:W-:Y:S05]  /*ad60*/  BRA `(.L_x_251) ;  /* 0xffffffec00407947 */ /* 0x000fea000383ffff */
.L_x_206:
[----:B0-----:R0:W1:Y:S02]  /*ad70*/  SYNCS.PHASECHK.TRANS64.TRYWAIT P0, [R6+URZ], R5 ;  /* 0x00000005060075a7 */ /* 0x001064000800017f */
[----:B-1----:R-:W-:Y:S05]  /*ad80*/  @!P0 NANOSLEEP.SYNCS 0x989680 ;  /* 0x009896800000895d */ /* 0x002fea0003900000 */
[----:B------:R-:W1:Y:S02]  /*ad90*/  @!P0 SYNCS.PHASECHK.TRANS64 P0, [R6+URZ], R5 ;  /* 0x00000005060085a7 */ /* 0x000e64000800007f */
[----:B-1----:R-:W-:Y:S05]  /*ada0*/  @!P0 BRA `(.L_x_206) ;  /* 0xfffffffc00f08947 */ /* 0x002fea000383ffff */
[----:B------:R-:W-:Y:S05]  /*adb0*/  BRA `(.L_x_252) ;  /* 0xffffffec00507947 */ /* 0x000fea000383ffff */
.L_x_207:
[----:B0-----:R0:W1:Y:S02]  /*adc0*/  SYNCS.PHASECHK.TRANS64.TRYWAIT P0, [R9+URZ], R4 ;  /* 0x00000004090075a7 */ /* 0x001064000800017f */
[----:B-1----:R-:W-:Y:S05]  /*add0*/  @!P0 NANOSLEEP.SYNCS 0x989680 ;  /* 0x009896800000895d */ /* 0x002fea0003900000 */
[----:B------:R-:W1:Y:S02]  /*ade0*/  @!P0 SYNCS.PHASECHK.TRANS64 P0, [R9+URZ], R4 ;  /* 0x00000004090085a7 */ /* 0x000e64000800007f */
[----:B-1----:R-:W-:Y:S05]  /*adf0*/  @!P0 BRA `(.L_x_207) ;  /* 0xfffffffc00f08947 */ /* 0x002fea000383ffff */
[----:B------:R-:W-:Y:S05]  /*ae00*/  BRA `(.L_x_253) ;  /* 0xffffffec00607947 */ /* 0x000fea000383ffff */
.L_x_208:
[----:B0-----:R0:W1:Y:S02]  /*ae10*/  SYNCS.PHASECHK.TRANS64.TRYWAIT P0, [R6+URZ], R5 ;  /* 0x00000005060075a7 */ /* 0x001064000800017f */
[----:B-1----:R-:W-:Y:S05]  /*ae20*/  @!P0 NANOSLEEP.SYNCS 0x989680 ;  /* 0x009896800000895d */ /* 0x002fea0003900000 */
[----:B------:R-:W1:Y:S02]  /*ae30*/  @!P0 SYNCS.PHASECHK.TRANS64 P0, [R6+URZ], R5 ;  /* 0x00000005060085a7 */ /* 0x000e64000800007f */
[----:B-1----:R-:W-:Y:S05]  /*ae40*/  @!P0 BRA `(.L_x_208) ;  /* 0xfffffffc00f08947 */ /* 0x002fea000383ffff */
[----:B------:R-:W-:Y:S05]  /*ae50*/  BRA `(.L_x_254) ;  /* 0xffffffec00707947 */ /* 0x000fea000383ffff */
.L_x_209:
[----:B0-----:R0:W1:Y:S02]  /*ae60*/  SYNCS.PHASECHK.TRANS64.TRYWAIT P0, [R9+URZ], R4 ;  /* 0x00000004090075a7 */ /* 0x001064000800017f */
[----:B-1----:R-:W-:Y:S05]  /*ae70*/  @!P0 NANOSLEEP.SYNCS 0x989680 ;  /* 0x009896800000895d */ /* 0x002fea0003900000 */
[----:B------:R-:W1:Y:S02]  /*ae80*/  @!P0 SYNCS.PHASECHK.TRANS64 P0, [R9+URZ], R4 ;  /* 0x00000004090085a7 */ /* 0x000e64000800007f */
[----:B-1----:R-:W-:Y:S05]  /*ae90*/  @!P0 BRA `(.L_x_209) ;  /* 0xfffffffc00f08947 */ /* 0x002fea000383ffff */
[----:B------:R-:W-:Y:S05]  /*aea0*/  BRA `(.L_x_255) ;  /* 0xffffffec00807947 */ /* 0x000fea000383ffff */
.L_x_210:
[----:B0-----:R0:W1:Y:S02]  /*aeb0*/  SYNCS.PHASECHK.TRANS64.TRYWAIT P0, [R6+URZ], R5 ;  /* 0x00000005060075a7 */ /* 0x001064000800017f */
[----:B-1----:R-:W-:Y:S05]  /*aec0*/  @!P0 NANOSLEEP.SYNCS 0x989680 ;  /* 0x009896800000895d */ /* 0x002fea0003900000 */
[----:B------:R-:W1:Y:S02]  /*aed0*/  @!P0 SYNCS.PHASECHK.TRANS64 P0, [R6+URZ], R5 ;  /* 0x00000005060085a7 */ /* 0x000e64000800007f */
[----:B-1----:R-:W-:Y:S05]  /*aee0*/  @!P0 BRA `(.L_x_210) ;  /* 0xfffffffc00f08947 */ /* 0x002fea000383ffff */
[----:B------:R-:W-:Y:S05]  /*aef0*/  BRA `(.L_x_256) ;  /* 0xffffffec00907947 */ /* 0x000fea000383ffff */
.L_x_211:
[----:B0-----:R0:W1:Y:S02]  /*af00*/  SYNCS.PHASECHK.TRANS64.TRYWAIT P0, [R9+URZ], R4 ;  /* 0x00000004090075a7 */ /* 0x001064000800017f */
[----:B-1----:R-:W-:Y:S05]  /*af10*/  @!P0 NANOSLEEP.SYNCS 0x989680 ;  /* 0x009896800000895d */ /* 0x002fea0003900000 */
[----:B------:R-:W1:Y:S02]  /*af20*/  @!P0 SYNCS.PHASECHK.TRANS64 P0, [R9+URZ], R4 ;  /* 0x00000004090085a7 */ /* 0x000e64000800007f */
[----:B-1----:R-:W-:Y:S05]  /*af30*/  @!P0 BRA `(.L_x_211) ;  /* 0xfffffffc00f08947 */ /* 0x002fea000383ffff */
[----:B------:R-:W-:Y:S05]  /*af40*/  BRA `(.L_x_257) ;  /* 0xffffffec00a07947 */ /* 0x000fea000383ffff */
.L_x_212:
[----:B0-----:R0:W1:Y:S02]  /*af50*/  SYNCS.PHASECHK.TRANS64.TRYWAIT P0, [R6+URZ], R5 ;  /* 0x00000005060075a7 */ /* 0x001064000800017f */
[----:B-1----:R-:W-:Y:S05]  /*af60*/  @!P0 NANOSLEEP.SYNCS 0x989680 ;  /* 0x009896800000895d */ /* 0x002fea0003900000 */
[----:B------:R-:W1:Y:S02]  /*af70*/  @!P0 SYNCS.PHASECHK.TRANS64 P0, [R6+URZ], R5 ;  /* 0x00000005060085a7 */ /* 0x000e64000800007f */
[----:B-1----:R-:W-:Y:S05]  /*af80*/  @!P0 BRA `(.L_x_212) ;  /* 0xfffffffc00f08947 */ /* 0x002fea000383ffff */
[----:B------:R-:W-:Y:S05]  /*af90*/  BRA `(.L_x_258) ;  /* 0xffffffec00b07947 */ /* 0x000fea000383ffff */
.L_x_213:
[----:B0-----:R0:W1:Y:S02]  /*afa0*/  SYNCS.PHASECHK.TRANS64.TRYWAIT P0, [R9+URZ], R4 ;  /* 0x00000004090075a7 */ /* 0x001064000800017f */
[----:B-1----:R-:W-:Y:S05]  /*afb0*/  @!P0 NANOSLEEP.SYNCS 0x989680 ;  /* 0x009896800000895d */ /* 0x002fea0003900000 */
[----:B------:R-:W1:Y:S02]  /*afc0*/  @!P0 SYNCS.PHASECHK.TRANS64 P0, [R9+URZ], R4 ;  /* 0x00000004090085a7 */ /* 0x000e64000800007f */
[----:B-1----:R-:W-:Y:S05]  /*afd0*/  @!P0 BRA `(.L_x_213) ;  /* 0xfffffffc00f08947 */ /* 0x002fea000383ffff */
[----:B------:R-:W-:Y:S05]  /*afe0*/  BRA `(.L_x_259) ;  /* 0xffffffec00c07947 */ /* 0x000fea000383ffff */
.L_x_214:
[----:B0-----:R0:W1:Y:S02]  /*aff0*/  SYNCS.PHASECHK.TRANS64.TRYWAIT P0, [R6+URZ], R5 ;  /* 0x00000005060075a7 */ /* 0x001064000800017f */
[----:B-1----:R-:W-:Y:S05]  /*b000*/  @!P0 NANOSLEEP.SYNCS 0x989680 ;  /* 0x009896800000895d */ /* 0x002fea0003900000 */
[----:B------:R-:W1:Y:S02]  /*b010*/  @!P0 SYNCS.PHASECHK.TRANS64 P0, [R6+URZ], R5 ;  /* 0x00000005060085a7 */ /* 0x000e64000800007f */
[----:B-1----:R-:W-:Y:S05]  /*b020*/  @!P0 BRA `(.L_x_214) ;  /* 0xfffffffc00f08947 */ /* 0x002fea000383ffff */
[----:B------:R-:W-:Y:S05]  /*b030*/  BRA `(.L_x_260) ;  /* 0xffffffec00d07947 */ /* 0x000fea000383ffff */
.L_x_215:
[----:B0-----:R0:W1:Y:S02]  /*b040*/  SYNCS.PHASECHK.TRANS64.TRYWAIT P0, [R9+URZ], R4 ;  /* 0x00000004090075a7 */ /* 0x001064000800017f */
[----:B-1----:R-:W-:Y:S05]  /*b050*/  @!P0 NANOSLEEP.SYNCS 0x989680 ;  /* 0x009896800000895d */ /* 0x002fea0003900000 */
[----:B------:R-:W1:Y:S02]  /*b060*/  @!P0 SYNCS.PHASECHK.TRANS64 P0, [R9+URZ], R4 ;  /* 0x00000004090085a7 */ /* 0x000e64000800007f */
[----:B-1----:R-:W-:Y:S05]  /*b070*/  @!P0 BRA `(.L_x_215) ;  /* 0xfffffffc00f08947 */ /* 0x002fea000383ffff */
[----:B------:R-:W-:Y:S05]  /*b080*/  BRA `(.L_x_261) ;  /* 0xffffffec00e07947 */ /* 0x000fea000383ffff */
.L_x_216:
[----:B0-----:R0:W1:Y:S02]  /*b090*/  SYNCS.PHASECHK.TRANS64.TRYWAIT P0, [R6+URZ], R5 ;  /* 0x00000005060075a7 */ /* 0x001064000800017f */
[----:B-1----:R-:W-:Y:S05]  /*b0a0*/  @!P0 NANOSLEEP.SYNCS 0x989680 ;  /* 0x009896800000895d */ /* 0x002fea0003900000 */
[----:B------:R-:W1:Y:S02]  /*b0b0*/  @!P0 SYNCS.PHASECHK.TRANS64 P0, [R6+URZ], R5 ;  /* 0x00000005060085a7 */ /* 0x000e64000800007f */
[----:B-1----:R-:W-:Y:S05]  /*b0c0*/  @!P0 BRA `(.L_x_216) ;  /* 0xfffffffc00f08947 */ /* 0x002fea000383ffff */
[----:B------:R-:W-:Y:S05]  /*b0d0*/  BRA `(.L_x_262) ;  /* 0xffffffec00f07947 */ /* 0x000fea000383ffff */
.L_x_217:
[----:B0-----:R0:W1:Y:S02]  /*b0e0*/  SYNCS.PHASECHK.TRANS64.TRYWAIT P0, [R9+URZ], R4 ;  /* 0x00000004090075a7 */ /* 0x001064000800017f */
[----:B-1----:R-:W-:Y:S05]  /*b0f0*/  @!P0 NANOSLEEP.SYNCS 0x989680 ;  /* 0x009896800000895d */ /* 0x002fea0003900000 */
[----:B------:R-:W1:Y:S02]  /*b100*/  @!P0 SYNCS.PHASECHK.TRANS64 P0, [R9+URZ], R4 ;  /* 0x00000004090085a7 */ /* 0x000e64000800007f */
[----:B-1----:R-:W-:Y:S05]  /*b110*/  @!P0 BRA `(.L_x_217) ;  /* 0xfffffffc00f08947 */ /* 0x002fea000383ffff */
[----:B------:R-:W-:Y:S05]  /*b120*/  BRA `(.L_x_263) ;  /* 0xfffffff000007947 */ /* 0x000fea000383ffff */
.L_x_218:
[----:B0-----:R0:W1:Y:S02]  /*b130*/  SYNCS.PHASECHK.TRANS64.TRYWAIT P0, [R6+URZ], R5 ;  /* 0x00000005060075a7 */ /* 0x001064000800017f */
[----:B-1----:R-:W-:Y:S05]  /*b140*/  @!P0 NANOSLEEP.SYNCS 0x989680 ;  /* 0x009896800000895d */ /* 0x002fea0003900000 */
[----:B------:R-:W1:Y:S02]  /*b150*/  @!P0 SYNCS.PHASECHK.TRANS64 P0, [R6+URZ], R5 ;  /* 0x00000005060085a7 */ /* 0x000e64000800007f */
[----:B-1----:R-:W-:Y:S05]  /*b160*/  @!P0 BRA `(.L_x_218) ;  /* 0xfffffffc00f08947 */ /* 0x002fea000383ffff */
[----:B------:R-:W-:Y:S05]  /*b170*/  BRA `(.L_x_264) ;  /* 0xfffffff000107947 */ /* 0x000fea000383ffff */
.L_x_219:
[----:B0-----:R0:W1:Y:S02]  /*b180*/  SYNCS.PHASECHK.TRANS64.TRYWAIT P0, [R9+URZ], R4 ;  /* 0x00000004090075a7 */ /* 0x001064000800017f */
[----:B-1----:R-:W-:Y:S05]  /*b190*/  @!P0 NANOSLEEP.SYNCS 0x989680 ;  /* 0x009896800000895d */ /* 0x002fea0003900000 */
[----:B------:R-:W1:Y:S02]  /*b1a0*/  @!P0 SYNCS.PHASECHK.TRANS64 P0, [R9+URZ], R4 ;  /* 0x00000004090085a7 */ /* 0x000e64000800007f */
[----:B-1----:R-:W-:Y:S05]  /*b1b0*/  @!P0 BRA `(.L_x_219) ;  /* 0xfffffffc00f08947 */ /* 0x002fea000383ffff */
[----:B------:R-:W-:Y:S05]  /*b1c0*/  BRA `(.L_x_265) ;  /* 0xfffffff000207947 */ /* 0x000fea000383ffff */
.L_x_220:
[----:B0-----:R0:W1:Y:S02]  /*b1d0*/  SYNCS.PHASECHK.TRANS64.TRYWAIT P0, [R6+URZ], R5 ;  /* 0x00000005060075a7 */ /* 0x001064000800017f */
[----:B-1----:R-:W-:Y:S05]  /*b1e0*/  @!P0 NANOSLEEP.SYNCS 0x989680 ;  /* 0x009896800000895d */ /* 0x002fea0003900000 */
[----:B------:R-:W1:Y:S02]  /*b1f0*/  @!P0 SYNCS.PHASECHK.TRANS64 P0, [R6+URZ], R5 ;  /* 0x00000005060085a7 */ /* 0x000e64000800007f */
[----:B-1----:R-:W-:Y:S05]  /*b200*/  @!P0 BRA `(.L_x_220) ;  /* 0xfffffffc00f08947 */ /* 0x002fea000383ffff */
[----:B------:R-:W-:Y:S05]  /*b210*/  BRA `(.L_x_266) ;  /* 0xfffffff000307947 */ /* 0x000fea000383ffff */
.L_x_221:
[----:B0-----:R0:W1:Y:S02]  /*b220*/  SYNCS.PHASECHK.TRANS64.TRYWAIT P0, [R9+URZ], R4 ;  /* 0x00000004090075a7 */ /* 0x001064000800017f */
[----:B-1----:R-:W-:Y:S05]  /*b230*/  @!P0 NANOSLEEP.SYNCS 0x989680 ;  /* 0x009896800000895d */ /* 0x002fea0003900000 */
[----:B------:R-:W1:Y:S02]  /*b240*/  @!P0 SYNCS.PHASECHK.TRANS64 P0, [R9+URZ], R4 ;  /* 0x00000004090085a7 */ /* 0x000e64000800007f */
[----:B-1----:R-:W-:Y:S05]  /*b250*/  @!P0 BRA `(.L_x_221) ;  /* 0xfffffffc00f08947 */ /* 0x002fea000383ffff */
[----:B------:R-:W-:Y:S05]  /*b260*/  BRA `(.L_x_267) ;  /* 0xfffffff000407947 */ /* 0x000fea000383ffff */
.L_x_222:
[----:B0-----:R0:W1:Y:S02]  /*b270*/  SYNCS.PHASECHK.TRANS64.TRYWAIT P0, [R8+URZ], R5 ;  /* 0x00000005080075a7 */ /* 0x001064000800017f */
[----:B-1----:R-:W-:Y:S05]  /*b280*/  @!P0 NANOSLEEP.SYNCS 0x989680 ;  /* 0x009896800000895d */ /* 0x002fea0003900000 */
[----:B------:R-:W1:Y:S02]  /*b290*/  @!P0 SYNCS.PHASECHK.TRANS64 P0, [R8+URZ], R5 ;  /* 0x00000005080085a7 */ /* 0x000e64000800007f */
[----:B-1----:R-:W-:Y:S05]  /*b2a0*/  @!P0 BRA `(.L_x_222) ;  /* 0xfffffffc00f08947 */ /* 0x002fea000383ffff */
[----:B------:R-:W-:Y:S05]  /*b2b0*/  BRA `(.L_x_268) ;  /* 0xfffffff000507947 */ /* 0x000fea000383ffff */
.L_x_223:
[----:B-1----:R1:W2:Y:S02]  /*b2c0*/  SYNCS.PHASECHK.TRANS64.TRYWAIT P0, [R11+URZ], R6 ;  /* 0x000000060b0075a7 */ /* 0x0022a4000800017f */
[----:B--2---:R-:W-:Y:S05]  /*b2d0*/  @!P0 NANOSLEEP.SYNCS 0x989680 ;  /* 0x009896800000895d */ /* 0x004fea0003900000 */
[----:B------:R-:W2:Y:S02]  /*b2e0*/  @!P0 SYNCS.PHASECHK.TRANS64 P0, [R11+URZ], R6 ;  /* 0x000000060b0085a7 */ /* 0x000ea4000800007f */
[----:B--2---:R-:W-:Y:S05]  /*b2f0*/  @!P0 BRA `(.L_x_223) ;  /* 0xfffffffc00f08947 */ /* 0x004fea000383ffff */
[----:B------:R-:W-:Y:S05]  /*b300*/  BRA `(.L_x_269) ;  /* 0xfffffff000587947 */ /* 0x000fea000383ffff */
.L_x_270:
[----:B------:R-:W-:-:S00]  /*b310*/  BRA `(.L_x_270) ;  /* 0xfffffffc00fc7947 */ /* 0x000fc0000383ffff */
[----:B------:R-:W-:-:S00]  /*b320*/  NOP ;  /* 0x0000000000007918 */ /* 0x000fc00000000000 */
        /* <DEDUP_REMOVED lines=13> */
.L_x_271:


//--------------------- .nv.shared._ZN7cutlass13device_kernelINS_4gemm6kernel13GemmUniversalIN4cute5tupleIJiiiiEEENS1_10collective13CollectiveMmaINS1_37MainloopSm90TmaGmmaWarpSpecializedFP8ILi37ENS5_IJNS4_1CILi1EEESB_SB_EEENS1_32KernelTmaWarpSpecializedPingpongEEENS5_IJNSA_ILi64EEENSA_ILi128EEENSA_ILi32EEEEEENS_12float_e4m3_tENS5_IJlSB_lEEESJ_SK_NS4_8TiledMMAINS4_8MMA_AtomIJNS4_4SM904GMMA31MMA_64x128x32_F32E4M3E4M3_SS_TNILNSO_7ScaleInE1ELSQ_1EEEEEENS4_6LayoutISC_NS5_IJNSA_ILi0EEESU_SU_EEEEENS5_IJNS4_10UnderscoreESX_SX_EEEEENS4_13SM90_TMA_LOADENS4_14ComposedLayoutINS4_7SwizzleILi1ELi4ELi3EEENS4_18smem_ptr_flag_bitsILi8EEENST_INS5_IJNSA_ILi8EEESH_EEENS5_IJSH_SB_EEEEEEEvNS4_8identityES10_S1A_vS1B_EENS_8epilogue10collective6detail29Sm90TmaWarpSpecializedAdapterINS1E_15DefaultEpilogueISJ_SK_SK_NS1D_6thread17LinearCombinationISJ_Li1EffLNS1I_9ScaleType4KindE0ELNS_15FloatRoundStyleE2ESJ_EENS1_15EpilogueDefaultEEEEEvvEEEEvNT_6ParamsE --------------------------
	.section	.nv.shared._ZN7cutlass13device_kernelINS_4gemm6kernel13GemmUniversalIN4cute5tupleIJiiiiEEENS1_10collective13CollectiveMmaINS1_37MainloopSm90TmaGmmaWarpSpecializedFP8ILi37ENS5_IJNS4_1CILi1EEESB_SB_EEENS1_32KernelTmaWarpSpecializedPingpongEEENS5_IJNSA_ILi64EEENSA_ILi128EEENSA_ILi32EEEEEENS_12float_e4m3_tENS5_IJlSB_lEEESJ_SK_NS4_8TiledMMAINS4_8MMA_AtomIJNS4_4SM904GMMA31MMA_64x128x32_F32E4M3E4M3_SS_TNILNSO_7ScaleInE1ELSQ_1EEEEEENS4_6LayoutISC_NS5_IJNSA_ILi0EEESU_SU_EEEEENS5_IJNS4_10UnderscoreESX_SX_EEEEENS4_13SM90_TMA_LOADENS4_14ComposedLayoutINS4_7SwizzleILi1ELi4ELi3EEENS4_18smem_ptr_flag_bitsILi8EEENST_INS5_IJNSA_ILi8EEESH_EEENS5_IJSH_SB_EEEEEEEvNS4_8identityES10_S1A_vS1B_EENS_8epilogue10collective6detail29Sm90TmaWarpSpecializedAdapterINS1E_15DefaultEpilogueISJ_SK_SK_NS1D_6thread17LinearCombinationISJ_Li1EffLNS1I_9ScaleType4KindE0ELNS_15FloatRoundStyleE2ESJ_EENS1_15EpilogueDefaultEEEEEvvEEEEvNT_6ParamsE,"aw",@nobits
	.sectionflags	@""
	.align	16
	.zero		1024


//--------------------- .nv.shared.reserved.0     --------------------------
	.section	.nv.shared.reserved.0,"aw",@nobits
	.weak		__nv_reservedSMEM_offset_0_alias
	.size		__nv_reservedSMEM_offset_0_alias, 0, 0
	.other		__nv_reservedSMEM_offset_0_alias,@"STO_CUDA_RESERVED_SHARED STV_DEFAULT"
__nv_reservedSMEM_offset_0_alias:
	.zero		0


//--------------------- .nv.global                --------------------------
	.section	.nv.global,"aw",@nobits
.nv.global:
	.type		_ZN40_INTERNAL_b3f14489_4_k_cu_ab942ba9_268924cute1_E,@object
	.size		_ZN40_INTERNAL_b3f14489_4_k_cu_ab942ba9_268924cute1_E,(_ZN40_INTERNAL_b3f14489_4_k_cu_ab942ba9_268924cuda3std3__45__cpo6cbeginE - _ZN40_INTERNAL_b3f14489_4_k_cu_ab942ba9_268924cute1_E)
_ZN40_INTERNAL_b3f14489_4_k_cu_ab942ba9_268924cute1_E:
	.zero		1
	.type		_ZN40_INTERNAL_b3f14489_4_k_cu_ab942ba9_268924cuda3std3__45__cpo6cbeginE,@object
	.size		_ZN40_INTERNAL_b3f14489_4_k_cu_ab942ba9_268924cuda3std3__45__cpo6cbeginE,(_ZN40_INTERNAL_b3f14489_4_k_cu_ab942ba9_268924cuda3std3__48in_placeE - _ZN40_INTERNAL_b3f14489_4_k_cu_ab942ba9_268924cuda3std3__45__cpo6cbeginE)
_ZN40_INTERNAL_b3f14489_4_k_cu_ab942ba9_268924cuda3std3__45__cpo6cbeginE:
	.zero		1
	.type		_ZN40_INTERNAL_b3f14489_4_k_cu_ab942ba9_268924cuda3std3__48in_placeE,@object
	.size		_ZN40_INTERNAL_b3f14489_4_k_cu_ab942ba9_268924cuda3std3__48in_placeE,(_ZN40_INTERNAL_b3f14489_4_k_cu_ab942ba9_268924cuda3std6ranges3__45__cpo9iter_moveE - _ZN40_INTERNAL_b3f14489_4_k_cu_ab942ba9_268924cuda3std3__48in_placeE)
_ZN40_INTERNAL_b3f14489_4_k_cu_ab942ba9_268924cuda3std3__48in_placeE:
	.zero		1
	.type		_ZN40_INTERNAL_b3f14489_4_k_cu_ab942ba9_268924cuda3std6ranges3__45__cpo9iter_moveE,@object
	.size		_ZN40_INTERNAL_b3f14489_4_k_cu_ab942ba9_268924cuda3std6ranges3__45__cpo9iter_moveE,(_ZN40_INTERNAL_b3f14489_4_k_cu_ab942ba9_268924cuda3std3__45__cpo5beginE - _ZN40_INTERNAL_b3f14489_4_k_cu_ab942ba9_268924cuda3std6ranges3__45__cpo9iter_moveE)
_ZN40_INTERNAL_b3f14489_4_k_cu_ab942ba9_268924cuda3std6ranges3__45__cpo9iter_moveE:
	.zero		1
	.type		_ZN40_INTERNAL_b3f14489_4_k_cu_ab942ba9_268924cuda3std3__45__cpo5beginE,@object
	.size		_ZN40_INTERNAL_b3f14489_4_k_cu_ab942ba9_268924cuda3std3__45__cpo5beginE,(_ZN40_INTERNAL_b3f14489_4_k_cu_ab942ba9_268924cuda3std3__442_GLOBAL__N__b3f14489_4_k_cu_ab942ba9_268926ignoreE - _ZN40_INTERNAL_b3f14489_4_k_cu_ab942ba9_268924cuda3std3__45__cpo5beginE)
_ZN40_INTERNAL_b3f14489_4_k_cu_ab942ba9_268924cuda3std3__45__cpo5beginE:
	.zero		1
	.type		_ZN40_INTERNAL_b3f14489_4_k_cu_ab942ba9_268924cuda3std3__442_GLOBAL__N__b3f14489_4_k_cu_ab942ba9_268926ignoreE,@object
	.size		_ZN40_INTERNAL_b3f14489_4_k_cu_ab942ba9_268924cuda3std3__442_GLOBAL__N__b3f14489_4_k_cu_ab942ba9_268926ignoreE,(_ZN40_INTERNAL_b3f14489_4_k_cu_ab942ba9_268924cute7productE - _ZN40_INTERNAL_b3f14489_4_k_cu_ab942ba9_268924cuda3std3__442_GLOBAL__N__b3f14489_4_k_cu_ab942ba9_268926ignoreE)
_ZN40_INTERNAL_b3f14489_4_k_cu_ab942ba9_268924cuda3std3__442_GLOBAL__N__b3f14489_4_k_cu_ab942ba9_268926ignoreE:
	.zero		1
	.type		_ZN40_INTERNAL_b3f14489_4_k_cu_ab942ba9_268924cute7productE,@object
	.size		_ZN40_INTERNAL_b3f14489_4_k_cu_ab942ba9_268924cute7productE,(_ZN40_INTERNAL_b3f14489_4_k_cu_ab942ba9_268924cuda3std3__45__cpo3endE - _ZN40_INTERNAL_b3f14489_4_k_cu_ab942ba9_268924cute7productE)
_ZN40_INTERNAL_b3f14489_4_k_cu_ab942ba9_268924cute7productE:
	.zero		1
	.type		_ZN40_INTERNAL_b3f14489_4_k_cu_ab942ba9_268924cuda3std3__45__cpo3endE,@object
	.size		_ZN40_INTERNAL_b3f14489_4_k_cu_ab942ba9_268924cuda3std3__45__cpo3endE,(_ZN40_INTERNAL_b3f14489_4_k_cu_ab942ba9_268924cuda3std3__419piecewise_constructE - _ZN40_INTERNAL_b3f14489_4_k_cu_ab942ba9_268924cuda3std3__45__cpo3endE)
_ZN40_INTERNAL_b3f14489_4_k_cu_ab942ba9_268924cuda3std3__45__cpo3endE:
	.zero		1
	.type		_ZN40_INTERNAL_b3f14489_4_k_cu_ab942ba9_268924cuda3std3__419piecewise_constructE,@object
	.size		_ZN40_INTERNAL_b3f14489_4_k_cu_ab942ba9_268924cuda3std3__419piecewise_constructE,(_ZN40_INTERNAL_b3f14489_4_k_cu_ab942ba9_268924cuda3std3__45__cpo4cendE - _ZN40_INTERNAL_b3f14489_4_k_cu_ab942ba9_268924cuda3std3__419piecewise_constructE)
_ZN40_INTERNAL_b3f14489_4_k_cu_ab942ba9_268924cuda3std3__419piecewise_constructE:
	.zero		1
	.type		_ZN40_INTERNAL_b3f14489_4_k_cu_ab942ba9_268924cuda3std3__45__cpo4cendE,@object
	.size		_ZN40_INTERNAL_b3f14489_4_k_cu_ab942ba9_268924cuda3std3__45__cpo4cendE,(_ZN40_INTERNAL_b3f14489_4_k_cu_ab942ba9_268924cuda3std6ranges3__45__cpo4swapE - _ZN40_INTERNAL_b3f14489_4_k_cu_ab942ba9_268924cuda3std3__45__cpo4cendE)
_ZN40_INTERNAL_b3f14489_4_k_cu_ab942ba9_268924cuda3std3__45__cpo4cendE:
	.zero		1
	.type		_ZN40_INTERNAL_b3f14489_4_k_cu_ab942ba9_268924cuda3std6ranges3__45__cpo4swapE,@object
	.size		_ZN40_INTERNAL_b3f14489_4_k_cu_ab942ba9_268924cuda3std6ranges3__45__cpo4swapE,(.L_7 - _ZN40_INTERNAL_b3f14489_4_k_cu_ab942ba9_268924cuda3std6ranges3__45__cpo4swapE)
_ZN40_INTERNAL_b3f14489_4_k_cu_ab942ba9_268924cuda3std6ranges3__45__cpo4swapE:
	.zero		1
.L_7:


//--------------------- .nv.constant0._ZN7cutlass13device_kernelINS_4gemm6kernel13GemmUniversalIN4cute5tupleIJiiiiEEENS1_10collective13CollectiveMmaINS1_37MainloopSm90TmaGmmaWarpSpecializedFP8ILi37ENS5_IJNS4_1CILi1EEESB_SB_EEENS1_32KernelTmaWarpSpecializedPingpongEEENS5_IJNSA_ILi64EEENSA_ILi128EEENSA_ILi32EEEEEENS_12float_e4m3_tENS5_IJlSB_lEEESJ_SK_NS4_8TiledMMAINS4_8MMA_AtomIJNS4_4SM904GMMA31MMA_64x128x32_F32E4M3E4M3_SS_TNILNSO_7ScaleInE1ELSQ_1EEEEEENS4_6LayoutISC_NS5_IJNSA_ILi0EEESU_SU_EEEEENS5_IJNS4_10UnderscoreESX_SX_EEEEENS4_13SM90_TMA_LOADENS4_14ComposedLayoutINS4_7SwizzleILi1ELi4ELi3EEENS4_18smem_ptr_flag_bitsILi8EEENST_INS5_IJNSA_ILi8EEESH_EEENS5_IJSH_SB_EEEEEEEvNS4_8identityES10_S1A_vS1B_EENS_8epilogue10collective6detail29Sm90TmaWarpSpecializedAdapterINS1E_15DefaultEpilogueISJ_SK_SK_NS1D_6thread17LinearCombinationISJ_Li1EffLNS1I_9ScaleType4KindE0ELNS_15FloatRoundStyleE2ESJ_EENS1_15EpilogueDefaultEEEEEvvEEEEvNT_6ParamsE --------------------------
	.section	.nv.constant0._ZN7cutlass13device_kernelINS_4gemm6kernel13GemmUniversalIN4cute5tupleIJiiiiEEENS1_10collective13CollectiveMmaINS1_37MainloopSm90TmaGmmaWarpSpecializedFP8ILi37ENS5_IJNS4_1CILi1EEESB_SB_EEENS1_32KernelTmaWarpSpecializedPingpongEEENS5_IJNSA_ILi64EEENSA_ILi128EEENSA_ILi32EEEEEENS_12float_e4m3_tENS5_IJlSB_lEEESJ_SK_NS4_8TiledMMAINS4_8MMA_AtomIJNS4_4SM904GMMA31MMA_64x128x32_F32E4M3E4M3_SS_TNILNSO_7ScaleInE1ELSQ_1EEEEEENS4_6LayoutISC_NS5_IJNSA_ILi0EEESU_SU_EEEEENS5_IJNS4_10UnderscoreESX_SX_EEEEENS4_13SM90_TMA_LOADENS4_14ComposedLayoutINS4_7SwizzleILi1ELi4ELi3EEENS4_18smem_ptr_flag_bitsILi8EEENST_INS5_IJNSA_ILi8EEESH_EEENS5_IJSH_SB_EEEEEEEvNS4_8identityES10_S1A_vS1B_EENS_8epilogue10collective6detail29Sm90TmaWarpSpecializedAdapterINS1E_15DefaultEpilogueISJ_SK_SK_NS1D_6thread17LinearCombinationISJ_Li1EffLNS1I_9ScaleType4KindE0ELNS_15FloatRoundStyleE2ESJ_EENS1_15EpilogueDefaultEEEEEvvEEEEvNT_6ParamsE,"a",@progbits
	.sectionflags	@""
	.align	4
.nv.constant0._ZN7cutlass13device_kernelINS_4gemm6kernel13GemmUniversalIN4cute5tupleIJiiiiEEENS1_10collective13CollectiveMmaINS1_37MainloopSm90TmaGmmaWarpSpecializedFP8ILi37ENS5_IJNS4_1CILi1EEESB_SB_EEENS1_32KernelTmaWarpSpecializedPingpongEEENS5_IJNSA_ILi64EEENSA_ILi128EEENSA_ILi32EEEEEENS_12float_e4m3_tENS5_IJlSB_lEEESJ_SK_NS4_8TiledMMAINS4_8MMA_AtomIJNS4_4SM904GMMA31MMA_64x128x32_F32E4M3E4M3_SS_TNILNSO_7ScaleInE1ELSQ_1EEEEEENS4_6LayoutISC_NS5_IJNSA_ILi0EEESU_SU_EEEEENS5_IJNS4_10UnderscoreESX_SX_EEEEENS4_13SM90_TMA_LOADENS4_14ComposedLayoutINS4_7SwizzleILi1ELi4ELi3EEENS4_18smem_ptr_flag_bitsILi8EEENST_INS5_IJNSA_ILi8EEESH_EEENS5_IJSH_SB_EEEEEEEvNS4_8identityES10_S1A_vS1B_EENS_8epilogue10collective6detail29Sm90TmaWarpSpecializedAdapterINS1E_15DefaultEpilogueISJ_SK_SK_NS1D_6thread17LinearCombinationISJ_Li1EffLNS1I_9ScaleType4KindE0ELNS_15FloatRoundStyleE2ESJ_EENS1_15EpilogueDefaultEEEEEvvEEEEvNT_6ParamsE:
	.zero		1664


//--------------------- SYMBOLS --------------------------

	.type		.nv.reservedSmem.offset0,@object
	.size		.nv.reservedSmem.offset0,0x4
